//
// Generated by NVIDIA NVVM Compiler
//
// Compiler Build ID: CL-36424714
// Cuda compilation tools, release 13.0, V13.0.88
// Based on NVVM 20.0.0
//

.version 9.0
.target sm_100
.address_size 64

	// .globl	_Z16summation_kerneliPf
.extern .shared .align 16 .b8 sdata[];

.visible .entry _Z16summation_kerneliPf(
	.param .u32 _Z16summation_kerneliPf_param_0,
	.param .u64 .ptr .align 1 _Z16summation_kerneliPf_param_1
)
{
	.reg .pred 	%p<4>;
	.reg .b32 	%r<16>;
	.reg .b32 	%f<8>;
	.reg .b64 	%rd<5>;
	.reg .b64 	%fd<12>;

	ld.param.u32 	%r7, [_Z16summation_kerneliPf_param_0];
	ld.param.u64 	%rd1, [_Z16summation_kerneliPf_param_1];
	mov.u32 	%r8, %nctaid.x;
	mov.u32 	%r9, %ntid.x;
	mul.lo.s32 	%r1, %r8, %r9;
	mov.u32 	%r10, %ctaid.x;
	mov.u32 	%r11, %tid.x;
	mad.lo.s32 	%r2, %r10, %r9, %r11;
	sub.s32 	%r3, %r7, %r1;
	setp.lt.s32 	%p1, %r3, 0;
	mov.f32 	%f6, 0f00000000;
	@%p1 bra 	$L__BB0_6;
	add.s32 	%r15, %r3, %r2;
	mov.f32 	%f6, 0f00000000;
$L__BB0_2:
	and.b32  	%r12, %r15, 1;
	setp.eq.b32 	%p2, %r12, 1;
	@%p2 bra 	$L__BB0_4;
	add.s32 	%r14, %r15, 1;
	cvt.rn.f64.s32 	%fd8, %r14;
	rcp.rn.f64 	%fd9, %fd8;
	cvt.f64.f32 	%fd10, %f6;
	add.f64 	%fd11, %fd9, %fd10;
	bra.uni 	$L__BB0_5;
$L__BB0_4:
	add.s32 	%r13, %r15, 1;
	cvt.rn.f64.s32 	%fd4, %r13;
	rcp.rn.f64 	%fd5, %fd4;
	neg.f64 	%fd6, %fd5;
	cvt.f64.f32 	%fd7, %f6;
	add.f64 	%fd11, %fd7, %fd6;
$L__BB0_5:
	cvt.rn.f32.f64 	%f6, %fd11;
	sub.s32 	%r15, %r15, %r1;
	setp.ge.s32 	%p3, %r15, %r2;
	@%p3 bra 	$L__BB0_2;
$L__BB0_6:
	cvta.to.global.u64 	%rd2, %rd1;
	mul.wide.s32 	%rd3, %r2, 4;
	add.s64 	%rd4, %rd2, %rd3;
	st.global.f32 	[%rd4], %f6;
	ret;

}
	// .globl	_Z17summation_kernel2iPf
.visible .entry _Z17summation_kernel2iPf(
	.param .u32 _Z17summation_kernel2iPf_param_0,
	.param .u64 .ptr .align 1 _Z17summation_kernel2iPf_param_1
)
{
	.reg .pred 	%p<11>;
	.reg .b32 	%r<38>;
	.reg .b32 	%f<20>;
	.reg .b64 	%rd<5>;
	.reg .b64 	%fd<56>;

	ld.param.u32 	%r17, [_Z17summation_kernel2iPf_param_0];
	ld.param.u64 	%rd1, [_Z17summation_kernel2iPf_param_1];
	mov.u32 	%r18, %nctaid.x;
	mov.u32 	%r19, %ntid.x;
	mul.lo.s32 	%r20, %r18, %r19;
	div.s32 	%r21, %r17, %r20;
	mov.u32 	%r22, %ctaid.x;
	mov.u32 	%r23, %tid.x;
	mad.lo.s32 	%r1, %r22, %r19, %r23;
	mul.lo.s32 	%r2, %r21, %r1;
	add.s32 	%r3, %r2, %r21;
	setp.lt.s32 	%p1, %r21, 1;
	mov.f32 	%f19, 0f00000000;
	@%p1 bra 	$L__BB1_22;
	add.s32 	%r35, %r2, 1;
	max.s32 	%r5, %r3, %r35;
	sub.s32 	%r24, %r5, %r2;
	and.b32  	%r6, %r24, 3;
	setp.eq.s32 	%p2, %r6, 0;
	mov.f32 	%f19, 0f00000000;
	mov.u32 	%r36, %r2;
	@%p2 bra 	$L__BB1_7;
	neg.s32 	%r34, %r6;
	mov.f32 	%f19, 0f00000000;
$L__BB1_3:
	.pragma "nounroll";
	mov.u32 	%r36, %r35;
	and.b32  	%r25, %r36, 1;
	setp.eq.b32 	%p3, %r25, 1;
	@%p3 bra 	$L__BB1_5;
	cvt.rn.f64.s32 	%fd16, %r36;
	rcp.rn.f64 	%fd17, %fd16;
	neg.f64 	%fd18, %fd17;
	cvt.f64.f32 	%fd19, %f19;
	add.f64 	%fd51, %fd19, %fd18;
	bra.uni 	$L__BB1_6;
$L__BB1_5:
	cvt.rn.f64.s32 	%fd20, %r36;
	rcp.rn.f64 	%fd21, %fd20;
	cvt.f64.f32 	%fd22, %f19;
	add.f64 	%fd51, %fd21, %fd22;
$L__BB1_6:
	cvt.rn.f32.f64 	%f19, %fd51;
	add.s32 	%r35, %r36, 1;
	add.s32 	%r34, %r34, 1;
	setp.ne.s32 	%p4, %r34, 0;
	@%p4 bra 	$L__BB1_3;
$L__BB1_7:
	sub.s32 	%r26, %r2, %r5;
	setp.gt.u32 	%p5, %r26, -4;
	@%p5 bra 	$L__BB1_22;
	and.b32  	%r13, %r36, 1;
	add.s32 	%r37, %r36, 2;
$L__BB1_9:
	setp.ne.s32 	%p6, %r13, 0;
	@%p6 bra 	$L__BB1_11;
	add.s32 	%r28, %r37, -1;
	cvt.rn.f64.s32 	%fd27, %r28;
	rcp.rn.f64 	%fd28, %fd27;
	cvt.f64.f32 	%fd29, %f19;
	add.f64 	%fd52, %fd28, %fd29;
	bra.uni 	$L__BB1_12;
$L__BB1_11:
	add.s32 	%r27, %r37, -1;
	cvt.rn.f64.s32 	%fd23, %r27;
	rcp.rn.f64 	%fd24, %fd23;
	neg.f64 	%fd25, %fd24;
	cvt.f64.f32 	%fd26, %f19;
	add.f64 	%fd52, %fd26, %fd25;
$L__BB1_12:
	setp.ne.s32 	%p7, %r13, 0;
	cvt.rn.f32.f64 	%f6, %fd52;
	@%p7 bra 	$L__BB1_14;
	cvt.rn.f64.s32 	%fd33, %r37;
	rcp.rn.f64 	%fd34, %fd33;
	neg.f64 	%fd35, %fd34;
	cvt.f64.f32 	%fd36, %f6;
	add.f64 	%fd53, %fd36, %fd35;
	bra.uni 	$L__BB1_15;
$L__BB1_14:
	cvt.rn.f64.s32 	%fd30, %r37;
	rcp.rn.f64 	%fd31, %fd30;
	cvt.f64.f32 	%fd32, %f6;
	add.f64 	%fd53, %fd31, %fd32;
$L__BB1_15:
	setp.eq.s32 	%p8, %r13, 0;
	cvt.rn.f32.f64 	%f7, %fd53;
	@%p8 bra 	$L__BB1_17;
	add.s32 	%r29, %r37, 1;
	cvt.rn.f64.s32 	%fd37, %r29;
	rcp.rn.f64 	%fd38, %fd37;
	neg.f64 	%fd39, %fd38;
	cvt.f64.f32 	%fd40, %f7;
	add.f64 	%fd54, %fd40, %fd39;
	bra.uni 	$L__BB1_18;
$L__BB1_17:
	add.s32 	%r30, %r37, 1;
	cvt.rn.f64.s32 	%fd41, %r30;
	rcp.rn.f64 	%fd42, %fd41;
	cvt.f64.f32 	%fd43, %f7;
	add.f64 	%fd54, %fd42, %fd43;
$L__BB1_18:
	setp.ne.s32 	%p9, %r13, 0;
	cvt.rn.f32.f64 	%f8, %fd54;
	@%p9 bra 	$L__BB1_20;
	add.s32 	%r32, %r37, 2;
	cvt.rn.f64.s32 	%fd47, %r32;
	rcp.rn.f64 	%fd48, %fd47;
	neg.f64 	%fd49, %fd48;
	cvt.f64.f32 	%fd50, %f8;
	add.f64 	%fd55, %fd50, %fd49;
	bra.uni 	$L__BB1_21;
$L__BB1_20:
	add.s32 	%r31, %r37, 2;
	cvt.rn.f64.s32 	%fd44, %r31;
	rcp.rn.f64 	%fd45, %fd44;
	cvt.f64.f32 	%fd46, %f8;
	add.f64 	%fd55, %fd45, %fd46;
$L__BB1_21:
	cvt.rn.f32.f64 	%f19, %fd55;
	add.s32 	%r16, %r37, 4;
	add.s32 	%r33, %r37, 2;
	setp.lt.s32 	%p10, %r33, %r3;
	mov.u32 	%r37, %r16;
	@%p10 bra 	$L__BB1_9;
$L__BB1_22:
	cvta.to.global.u64 	%rd2, %rd1;
	mul.wide.s32 	%rd3, %r1, 4;
	add.s64 	%rd4, %rd2, %rd3;
	st.global.f32 	[%rd4], %f19;
	ret;

}
	// .globl	_Z24reduced_summation_kerneliPf
.visible .entry _Z24reduced_summation_kerneliPf(
	.param .u32 _Z24reduced_summation_kerneliPf_param_0,
	.param .u64 .ptr .align 1 _Z24reduced_summation_kerneliPf_param_1
)
{
	.reg .pred 	%p<15>;
	.reg .b32 	%r<53>;
	.reg .b32 	%f<24>;
	.reg .b64 	%rd<5>;
	.reg .b64 	%fd<56>;

	ld.param.u32 	%r25, [_Z24reduced_summation_kerneliPf_param_0];
	ld.param.u64 	%rd1, [_Z24reduced_summation_kerneliPf_param_1];
	mov.u32 	%r1, %tid.x;
	mov.u32 	%r2, %ctaid.x;
	mov.u32 	%r3, %ntid.x;
	mad.lo.s32 	%r26, %r2, %r3, %r1;
	mov.u32 	%r27, %nctaid.x;
	mul.lo.s32 	%r28, %r27, %r3;
	div.s32 	%r4, %r25, %r28;
	mul.lo.s32 	%r49, %r4, %r26;
	add.s32 	%r6, %r49, %r4;
	setp.ge.s32 	%p1, %r49, %r6;
	mov.f32 	%f23, 0f00000000;
	@%p1 bra 	$L__BB2_22;
	and.b32  	%r7, %r4, 3;
	setp.eq.s32 	%p2, %r7, 0;
	mov.f32 	%f23, 0f00000000;
	@%p2 bra 	$L__BB2_7;
	add.s32 	%r48, %r49, 1;
	neg.s32 	%r47, %r7;
	mov.f32 	%f23, 0f00000000;
$L__BB2_3:
	.pragma "nounroll";
	mov.u32 	%r49, %r48;
	and.b32  	%r29, %r49, 1;
	setp.eq.b32 	%p3, %r29, 1;
	@%p3 bra 	$L__BB2_5;
	cvt.rn.f64.s32 	%fd16, %r49;
	rcp.rn.f64 	%fd17, %fd16;
	neg.f64 	%fd18, %fd17;
	cvt.f64.f32 	%fd19, %f23;
	add.f64 	%fd51, %fd19, %fd18;
	bra.uni 	$L__BB2_6;
$L__BB2_5:
	cvt.rn.f64.s32 	%fd20, %r49;
	rcp.rn.f64 	%fd21, %fd20;
	cvt.f64.f32 	%fd22, %f23;
	add.f64 	%fd51, %fd21, %fd22;
$L__BB2_6:
	cvt.rn.f32.f64 	%f23, %fd51;
	add.s32 	%r48, %r49, 1;
	add.s32 	%r47, %r47, 1;
	setp.ne.s32 	%p4, %r47, 0;
	@%p4 bra 	$L__BB2_3;
$L__BB2_7:
	add.s32 	%r30, %r4, -1;
	setp.lt.u32 	%p5, %r30, 3;
	@%p5 bra 	$L__BB2_22;
	and.b32  	%r15, %r49, 1;
	sub.s32 	%r51, %r49, %r6;
	add.s32 	%r50, %r49, 2;
$L__BB2_9:
	setp.ne.s32 	%p6, %r15, 0;
	@%p6 bra 	$L__BB2_11;
	add.s32 	%r32, %r50, -1;
	cvt.rn.f64.s32 	%fd27, %r32;
	rcp.rn.f64 	%fd28, %fd27;
	cvt.f64.f32 	%fd29, %f23;
	add.f64 	%fd52, %fd28, %fd29;
	bra.uni 	$L__BB2_12;
$L__BB2_11:
	add.s32 	%r31, %r50, -1;
	cvt.rn.f64.s32 	%fd23, %r31;
	rcp.rn.f64 	%fd24, %fd23;
	neg.f64 	%fd25, %fd24;
	cvt.f64.f32 	%fd26, %f23;
	add.f64 	%fd52, %fd26, %fd25;
$L__BB2_12:
	setp.ne.s32 	%p7, %r15, 0;
	cvt.rn.f32.f64 	%f6, %fd52;
	@%p7 bra 	$L__BB2_14;
	cvt.rn.f64.s32 	%fd33, %r50;
	rcp.rn.f64 	%fd34, %fd33;
	neg.f64 	%fd35, %fd34;
	cvt.f64.f32 	%fd36, %f6;
	add.f64 	%fd53, %fd36, %fd35;
	bra.uni 	$L__BB2_15;
$L__BB2_14:
	cvt.rn.f64.s32 	%fd30, %r50;
	rcp.rn.f64 	%fd31, %fd30;
	cvt.f64.f32 	%fd32, %f6;
	add.f64 	%fd53, %fd31, %fd32;
$L__BB2_15:
	setp.eq.s32 	%p8, %r15, 0;
	cvt.rn.f32.f64 	%f7, %fd53;
	@%p8 bra 	$L__BB2_17;
	add.s32 	%r33, %r50, 1;
	cvt.rn.f64.s32 	%fd37, %r33;
	rcp.rn.f64 	%fd38, %fd37;
	neg.f64 	%fd39, %fd38;
	cvt.f64.f32 	%fd40, %f7;
	add.f64 	%fd54, %fd40, %fd39;
	bra.uni 	$L__BB2_18;
$L__BB2_17:
	add.s32 	%r34, %r50, 1;
	cvt.rn.f64.s32 	%fd41, %r34;
	rcp.rn.f64 	%fd42, %fd41;
	cvt.f64.f32 	%fd43, %f7;
	add.f64 	%fd54, %fd42, %fd43;
$L__BB2_18:
	setp.ne.s32 	%p9, %r15, 0;
	cvt.rn.f32.f64 	%f8, %fd54;
	@%p9 bra 	$L__BB2_20;
	add.s32 	%r36, %r50, 2;
	cvt.rn.f64.s32 	%fd47, %r36;
	rcp.rn.f64 	%fd48, %fd47;
	neg.f64 	%fd49, %fd48;
	cvt.f64.f32 	%fd50, %f8;
	add.f64 	%fd55, %fd50, %fd49;
	bra.uni 	$L__BB2_21;
$L__BB2_20:
	add.s32 	%r35, %r50, 2;
	cvt.rn.f64.s32 	%fd44, %r35;
	rcp.rn.f64 	%fd45, %fd44;
	cvt.f64.f32 	%fd46, %f8;
	add.f64 	%fd55, %fd45, %fd46;
$L__BB2_21:
	cvt.rn.f32.f64 	%f23, %fd55;
	add.s32 	%r51, %r51, 4;
	add.s32 	%r50, %r50, 4;
	setp.ne.s32 	%p10, %r51, 0;
	@%p10 bra 	$L__BB2_9;
$L__BB2_22:
	shl.b32 	%r37, %r1, 2;
	mov.u32 	%r38, sdata;
	add.s32 	%r39, %r38, %r37;
	st.shared.f32 	[%r39], %f23;
	bar.sync 	0;
	setp.lt.u32 	%p11, %r3, 2;
	@%p11 bra 	$L__BB2_27;
	mov.b32 	%r52, 1;
$L__BB2_24:
	shl.b32 	%r23, %r52, 1;
	mul.lo.s32 	%r24, %r23, %r1;
	setp.ge.u32 	%p12, %r24, %r3;
	@%p12 bra 	$L__BB2_26;
	add.s32 	%r41, %r24, %r52;
	shl.b32 	%r42, %r41, 2;
	add.s32 	%r44, %r38, %r42;
	ld.shared.f32 	%f15, [%r44];
	shl.b32 	%r45, %r24, 2;
	add.s32 	%r46, %r38, %r45;
	ld.shared.f32 	%f16, [%r46];
	add.f32 	%f17, %f15, %f16;
	st.shared.f32 	[%r46], %f17;
$L__BB2_26:
	bar.sync 	0;
	setp.lt.u32 	%p13, %r23, %r3;
	mov.u32 	%r52, %r23;
	@%p13 bra 	$L__BB2_24;
$L__BB2_27:
	setp.ne.s32 	%p14, %r1, 0;
	@%p14 bra 	$L__BB2_29;
	ld.shared.f32 	%f18, [sdata];
	cvta.to.global.u64 	%rd2, %rd1;
	mul.wide.u32 	%rd3, %r2, 4;
	add.s64 	%rd4, %rd2, %rd3;
	st.global.f32 	[%rd4], %f18;
$L__BB2_29:
	ret;

}


// ===== COMPILED SASS (sm_100) =====

	.target	sm_100

	.elftype	@"ET_EXEC"


//--------------------- .note.nv.tkinfo           --------------------------
	.section	.note.nv.tkinfo,"",@"SHT_NOTE"
	.sectionflags	@"SHF_NOTE_NV_TKINFO"
	.tkinfo
        /*0018*/ 	.word	0x00000002
        /*0030*/ 	.string	""
        /*0030*/ 	.string	"ptxas"
        /*0030*/ 	.string	"Cuda compilation tools, release 13.0, V13.0.88"
        /*0030*/ 	.string	"Build cuda_13.0.r13.0/compiler.36424714_0"
        /*0030*/ 	.string	"-arch sm_100 -m 64 "



//--------------------- .note.nv.cuinfo           --------------------------
	.section	.note.nv.cuinfo,"",@"SHT_NOTE"
	.sectionflags	@"SHF_NOTE_NV_CUINFO"
        /*0018*/ 	.short	0x0002
        /*001a*/ 	.short	0x0064
        /*001c*/ 	.short	0x0082
	.zero		2


//--------------------- .nv.info                  --------------------------
	.section	.nv.info,"",@"SHT_CUDA_INFO"
	.align	4


	//----- nvinfo : EIATTR_REGCOUNT
	.align		4
        /*0000*/ 	.byte	0x04, 0x2f
        /*0002*/ 	.short	(.L_1 - .L_0)
	.align		4
.L_0:
        /*0004*/ 	.word	index@(_Z16summation_kerneliPf)
        /*0008*/ 	.word	0x00000010


	//----- nvinfo : EIATTR_FRAME_SIZE
	.align		4
.L_1:
        /*000c*/ 	.byte	0x04, 0x11
        /*000e*/ 	.short	(.L_3 - .L_2)
	.align		4
.L_2:
        /*0010*/ 	.word	index@($__internal_2_$__cuda_sm20_dblrcp_rn_slowpath_v3)
        /*0014*/ 	.word	0x00000000


	//----- nvinfo : EIATTR_FRAME_SIZE
	.align		4
.L_3:
        /*0018*/ 	.byte	0x04, 0x11
        /*001a*/ 	.short	(.L_5 - .L_4)
	.align		4
.L_4:
        /*001c*/ 	.word	index@(_Z16summation_kerneliPf)
        /*0020*/ 	.word	0x00000000


	//----- nvinfo : EIATTR_REGCOUNT
	.align		4
.L_5:
        /*0024*/ 	.byte	0x04, 0x2f
        /*0026*/ 	.short	(.L_7 - .L_6)
	.align		4
.L_6:
        /*0028*/ 	.word	index@(_Z17summation_kernel2iPf)
        /*002c*/ 	.word	0x00000014


	//----- nvinfo : EIATTR_FRAME_SIZE
	.align		4
.L_7:
        /*0030*/ 	.byte	0x04, 0x11
        /*0032*/ 	.short	(.L_9 - .L_8)
	.align		4
.L_8:
        /*0034*/ 	.word	index@($__internal_1_$__cuda_sm20_dblrcp_rn_slowpath_v3)
        /*0038*/ 	.word	0x00000000


	//----- nvinfo : EIATTR_FRAME_SIZE
	.align		4
.L_9:
        /*003c*/ 	.byte	0x04, 0x11
        /*003e*/ 	.short	(.L_11 - .L_10)
	.align		4
.L_10:
        /*0040*/ 	.word	index@(_Z17summation_kernel2iPf)
        /*0044*/ 	.word	0x00000000


	//----- nvinfo : EIATTR_REGCOUNT
	.align		4
.L_11:
        /*0048*/ 	.byte	0x04, 0x2f
        /*004a*/ 	.short	(.L_13 - .L_12)
	.align		4
.L_12:
        /*004c*/ 	.word	index@(_Z24reduced_summation_kerneliPf)
        /*0050*/ 	.word	0x00000014


	//----- nvinfo : EIATTR_FRAME_SIZE
	.align		4
.L_13:
        /*0054*/ 	.byte	0x04, 0x11
        /*0056*/ 	.short	(.L_15 - .L_14)
	.align		4
.L_14:
        /*0058*/ 	.word	index@($__internal_0_$__cuda_sm20_dblrcp_rn_slowpath_v3)
        /*005c*/ 	.word	0x00000000


	//----- nvinfo : EIATTR_FRAME_SIZE
	.align		4
.L_15:
        /*0060*/ 	.byte	0x04, 0x11
        /*0062*/ 	.short	(.L_17 - .L_16)
	.align		4
.L_16:
        /*0064*/ 	.word	index@(_Z24reduced_summation_kerneliPf)
        /*0068*/ 	.word	0x00000000


	//----- nvinfo : EIATTR_MIN_STACK_SIZE
	.align		4
.L_17:
        /*006c*/ 	.byte	0x04, 0x12
        /*006e*/ 	.short	(.L_19 - .L_18)
	.align		4
.L_18:
        /*0070*/ 	.word	index@(_Z24reduced_summation_kerneliPf)
        /*0074*/ 	.word	0x00000000


	//----- nvinfo : EIATTR_MIN_STACK_SIZE
	.align		4
.L_19:
        /*0078*/ 	.byte	0x04, 0x12
        /*007a*/ 	.short	(.L_21 - .L_20)
	.align		4
.L_20:
        /*007c*/ 	.word	index@(_Z17summation_kernel2iPf)
        /*0080*/ 	.word	0x00000000


	//----- nvinfo : EIATTR_MIN_STACK_SIZE
	.align		4
.L_21:
        /*0084*/ 	.byte	0x04, 0x12
        /*0086*/ 	.short	(.L_23 - .L_22)
	.align		4
.L_22:
        /*0088*/ 	.word	index@(_Z16summation_kerneliPf)
        /*008c*/ 	.word	0x00000000
.L_23:


//--------------------- .nv.compat                --------------------------
	.section	.nv.compat,"",@"SHT_CUDA_COMPAT_INFO"
	.align	4
        /*0000*/ 	.byte	0x02, 0x09, 0x00, 0x00, 0x02, 0x02, 0x01, 0x00, 0x02, 0x05, 0x05, 0x00, 0x03, 0x07, 0x01, 0x01
        /*0010*/ 	.byte	0x02, 0x03, 0x00, 0x00, 0x02, 0x06, 0x01, 0x00, 0x04, 0x0b, 0x08, 0x00, 0x01, 0x00, 0x00, 0x00
        /*0020*/ 	.byte	0x00, 0x00, 0x00, 0x00


//--------------------- .nv.info._Z24reduced_summation_kerneliPf --------------------------
	.section	.nv.info._Z24reduced_summation_kerneliPf,"",@"SHT_CUDA_INFO"
	.sectionflags	@""
	.align	4


	//----- nvinfo : EIATTR_CUDA_API_VERSION
	.align		4
        /*0000*/ 	.byte	0x04, 0x37
        /*0002*/ 	.short	(.L_25 - .L_24)
.L_24:
        /*0004*/ 	.word	0x00000082


	//----- nvinfo : EIATTR_KPARAM_INFO
	.align		4
.L_25:
        /*0008*/ 	.byte	0x04, 0x17
        /*000a*/ 	.short	(.L_27 - .L_26)
.L_26:
        /*000c*/ 	.word	0x00000000
        /*0010*/ 	.short	0x0001
        /*0012*/ 	.short	0x0008
        /*0014*/ 	.byte	0x00, 0xf5, 0x21, 0x00


	//----- nvinfo : EIATTR_KPARAM_INFO
	.align		4
.L_27:
        /*0018*/ 	.byte	0x04, 0x17
        /*001a*/ 	.short	(.L_29 - .L_28)
.L_28:
        /*001c*/ 	.word	0x00000000
        /*0020*/ 	.short	0x0000
        /*0022*/ 	.short	0x0000
        /*0024*/ 	.byte	0x00, 0xf0, 0x11, 0x00


	//----- nvinfo : EIATTR_SPARSE_MMA_MASK
	.align		4
.L_29:
        /*0028*/ 	.byte	0x03, 0x50
        /*002a*/ 	.short	0x0000


	//----- nvinfo : EIATTR_MAXREG_COUNT
	.align		4
        /*002c*/ 	.byte	0x03, 0x1b
        /*002e*/ 	.short	0x00ff


	//----- nvinfo : EIATTR_NUM_BARRIERS
	.align		4
        /*0030*/ 	.byte	0x02, 0x4c
        /*0032*/ 	.byte	0x01
	.zero		1


	//----- nvinfo : EIATTR_MERCURY_ISA_VERSION
	.align		4
        /*0034*/ 	.byte	0x03, 0x5f
        /*0036*/ 	.short	0x0101


	//----- nvinfo : EIATTR_VRC_CTA_INIT_COUNT
	.align		4
        /*0038*/ 	.byte	0x02, 0x4a
	.zero		1
	.zero		1


	//----- nvinfo : EIATTR_EXIT_INSTR_OFFSETS
	.align		4
        /*003c*/ 	.byte	0x04, 0x1c
        /*003e*/ 	.short	(.L_31 - .L_30)


	//   ....[0]....
.L_30:
        /*0040*/ 	.word	0x000012d0


	//   ....[1]....
        /*0044*/ 	.word	0x00001360


	//----- nvinfo : EIATTR_CRS_STACK_SIZE
	.align		4
.L_31:
        /*0048*/ 	.byte	0x04, 0x1e
        /*004a*/ 	.short	(.L_33 - .L_32)
.L_32:
        /*004c*/ 	.word	0x00000000


	//----- nvinfo : EIATTR_CBANK_PARAM_SIZE
	.align		4
.L_33:
        /*0050*/ 	.byte	0x03, 0x19
        /*0052*/ 	.short	0x0010


	//----- nvinfo : EIATTR_PARAM_CBANK
	.align		4
        /*0054*/ 	.byte	0x04, 0x0a
        /*0056*/ 	.short	(.L_35 - .L_34)
	.align		4
.L_34:
        /*0058*/ 	.word	index@(.nv.constant0._Z24reduced_summation_kerneliPf)
        /*005c*/ 	.short	0x0380
        /*005e*/ 	.short	0x0010


	//----- nvinfo : EIATTR_SW_WAR
	.align		4
.L_35:
        /*0060*/ 	.byte	0x04, 0x36
        /*0062*/ 	.short	(.L_37 - .L_36)
.L_36:
        /*0064*/ 	.word	0x00000008
.L_37:


//--------------------- .nv.info._Z17summation_kernel2iPf --------------------------
	.section	.nv.info._Z17summation_kernel2iPf,"",@"SHT_CUDA_INFO"
	.sectionflags	@""
	.align	4


	//----- nvinfo : EIATTR_CUDA_API_VERSION
	.align		4
        /*0000*/ 	.byte	0x04, 0x37
        /*0002*/ 	.short	(.L_39 - .L_38)
.L_38:
        /*0004*/ 	.word	0x00000082


	//----- nvinfo : EIATTR_KPARAM_INFO
	.align		4
.L_39:
        /*0008*/ 	.byte	0x04, 0x17
        /*000a*/ 	.short	(.L_41 - .L_40)
.L_40:
        /*000c*/ 	.word	0x00000000
        /*0010*/ 	.short	0x0001
        /*0012*/ 	.short	0x0008
        /*0014*/ 	.byte	0x00, 0xf5, 0x21, 0x00


	//----- nvinfo : EIATTR_KPARAM_INFO
	.align		4
.L_41:
        /*0018*/ 	.byte	0x04, 0x17
        /*001a*/ 	.short	(.L_43 - .L_42)
.L_42:
        /*001c*/ 	.word	0x00000000
        /*0020*/ 	.short	0x0000
        /*0022*/ 	.short	0x0000
        /*0024*/ 	.byte	0x00, 0xf0, 0x11, 0x00


	//----- nvinfo : EIATTR_SPARSE_MMA_MASK
	.align		4
.L_43:
        /*0028*/ 	.byte	0x03, 0x50
        /*002a*/ 	.short	0x0000


	//----- nvinfo : EIATTR_MAXREG_COUNT
	.align		4
        /*002c*/ 	.byte	0x03, 0x1b
        /*002e*/ 	.short	0x00ff


	//----- nvinfo : EIATTR_MERCURY_ISA_VERSION
	.align		4
        /*0030*/ 	.byte	0x03, 0x5f
        /*0032*/ 	.short	0x0101


	//----- nvinfo : EIATTR_VRC_CTA_INIT_COUNT
	.align		4
        /*0034*/ 	.byte	0x02, 0x4a
	.zero		1
	.zero		1


	//----- nvinfo : EIATTR_EXIT_INSTR_OFFSETS
	.align		4
        /*0038*/ 	.byte	0x04, 0x1c
        /*003a*/ 	.short	(.L_45 - .L_44)


	//   ....[0]....
.L_44:
        /*003c*/ 	.word	0x00001390


	//----- nvinfo : EIATTR_CRS_STACK_SIZE
	.align		4
.L_45:
        /*0040*/ 	.byte	0x04, 0x1e
        /*0042*/ 	.short	(.L_47 - .L_46)
.L_46:
        /*0044*/ 	.word	0x00000000


	//----- nvinfo : EIATTR_CBANK_PARAM_SIZE
	.align		4
.L_47:
        /*0048*/ 	.byte	0x03, 0x19
        /*004a*/ 	.short	0x0010


	//----- nvinfo : EIATTR_PARAM_CBANK
	.align		4
        /*004c*/ 	.byte	0x04, 0x0a
        /*004e*/ 	.short	(.L_49 - .L_48)
	.align		4
.L_48:
        /*0050*/ 	.word	index@(.nv.constant0._Z17summation_kernel2iPf)
        /*0054*/ 	.short	0x0380
        /*0056*/ 	.short	0x0010


	//----- nvinfo : EIATTR_SW_WAR
	.align		4
.L_49:
        /*0058*/ 	.byte	0x04, 0x36
        /*005a*/ 	.short	(.L_51 - .L_50)
.L_50:
        /*005c*/ 	.word	0x00000008
.L_51:


//--------------------- .nv.info._Z16summation_kerneliPf --------------------------
	.section	.nv.info._Z16summation_kerneliPf,"",@"SHT_CUDA_INFO"
	.sectionflags	@""
	.align	4


	//----- nvinfo : EIATTR_CUDA_API_VERSION
	.align		4
        /*0000*/ 	.byte	0x04, 0x37
        /*0002*/ 	.short	(.L_53 - .L_52)
.L_52:
        /*0004*/ 	.word	0x00000082


	//----- nvinfo : EIATTR_KPARAM_INFO
	.align		4
.L_53:
        /*0008*/ 	.byte	0x04, 0x17
        /*000a*/ 	.short	(.L_55 - .L_54)
.L_54:
        /*000c*/ 	.word	0x00000000
        /*0010*/ 	.short	0x0001
        /*0012*/ 	.short	0x0008
        /*0014*/ 	.byte	0x00, 0xf5, 0x21, 0x00


	//----- nvinfo : EIATTR_KPARAM_INFO
	.align		4
.L_55:
        /*0018*/ 	.byte	0x04, 0x17
        /*001a*/ 	.short	(.L_57 - .L_56)
.L_56:
        /*001c*/ 	.word	0x00000000
        /*0020*/ 	.short	0x0000
        /*0022*/ 	.short	0x0000
        /*0024*/ 	.byte	0x00, 0xf0, 0x11, 0x00


	//----- nvinfo : EIATTR_SPARSE_MMA_MASK
	.align		4
.L_57:
        /*0028*/ 	.byte	0x03, 0x50
        /*002a*/ 	.short	0x0000


	//----- nvinfo : EIATTR_MAXREG_COUNT
	.align		4
        /*002c*/ 	.byte	0x03, 0x1b
        /*002e*/ 	.short	0x00ff


	//----- nvinfo : EIATTR_MERCURY_ISA_VERSION
	.align		4
        /*0030*/ 	.byte	0x03, 0x5f
        /*0032*/ 	.short	0x0101


	//----- nvinfo : EIATTR_VRC_CTA_INIT_COUNT
	.align		4
        /*0034*/ 	.byte	0x02, 0x4a
	.zero		1
	.zero		1


	//----- nvinfo : EIATTR_EXIT_INSTR_OFFSETS
	.align		4
        /*0038*/ 	.byte	0x04, 0x1c
        /*003a*/ 	.short	(.L_59 - .L_58)


	//   ....[0]....
.L_58:
        /*003c*/ 	.word	0x00000460


	//----- nvinfo : EIATTR_CRS_STACK_SIZE
	.align		4
.L_59:
        /*0040*/ 	.byte	0x04, 0x1e
        /*0042*/ 	.short	(.L_61 - .L_60)
.L_60:
        /*0044*/ 	.word	0x00000000


	//----- nvinfo : EIATTR_CBANK_PARAM_SIZE
	.align		4
.L_61:
        /*0048*/ 	.byte	0x03, 0x19
        /*004a*/ 	.short	0x0010


	//----- nvinfo : EIATTR_PARAM_CBANK
	.align		4
        /*004c*/ 	.byte	0x04, 0x0a
        /*004e*/ 	.short	(.L_63 - .L_62)
	.align		4
.L_62:
        /*0050*/ 	.word	index@(.nv.constant0._Z16summation_kerneliPf)
        /*0054*/ 	.short	0x0380
        /*0056*/ 	.short	0x0010


	//----- nvinfo : EIATTR_SW_WAR
	.align		4
.L_63:
        /*0058*/ 	.byte	0x04, 0x36
        /*005a*/ 	.short	(.L_65 - .L_64)
.L_64:
        /*005c*/ 	.word	0x00000008
.L_65:


//--------------------- .nv.callgraph             --------------------------
	.section	.nv.callgraph,"",@"SHT_CUDA_CALLGRAPH"
	.align	4
	.sectionentsize	8
	.align		4
        /*0000*/ 	.word	0x00000000
	.align		4
        /*0004*/ 	.word	0xffffffff
	.align		4
        /*0008*/ 	.word	0x00000000
	.align		4
        /*000c*/ 	.word	0xfffffffe
	.align		4
        /*0010*/ 	.word	0x00000000
	.align		4
        /*0014*/ 	.word	0xfffffffd
	.align		4
        /*0018*/ 	.word	0x00000000
	.align		4
        /*001c*/ 	.word	0xfffffffc


//--------------------- .text._Z24reduced_summation_kerneliPf --------------------------
	.section	.text._Z24reduced_summation_kerneliPf,"ax",@progbits
	.align	128
        .global         _Z24reduced_summation_kerneliPf
        .type           _Z24reduced_summation_kerneliPf,@function
        .size           _Z24reduced_summation_kerneliPf,(.L_x_107 - _Z24reduced_summation_kerneliPf)
        .other          _Z24reduced_summation_kerneliPf,@"STO_CUDA_ENTRY STV_DEFAULT"
_Z24reduced_summation_kerneliPf:
.text._Z24reduced_summation_kerneliPf:
[----:B------:R-:W-:Y:S01]  /*0000*/  LDC R1, c[0x0][0x37c] ;  /* 0x0000df00ff017b82 */ /* 0x000fe20000000800 */
[----:B------:R-:W0:Y:S07]  /*0010*/  LDCU UR7, c[0x0][0x360] ;  /* 0x00006c00ff0777ac */ /* 0x000e2e0008000800 */
[----:B------:R-:W0:Y:S01]  /*0020*/  LDC R0, c[0x0][0x370] ;  /* 0x0000dc00ff007b82 */ /* 0x000e220000000800 */
[----:B------:R-:W-:Y:S07]  /*0030*/  BSSY.RECONVERGENT B0, `(.L_x_0) ;  /* 0x0000111000007945 */ /* 0x000fee0003800200 */
[----:B------:R-:W1:Y:S01]  /*0040*/  LDC R9, c[0x0][0x380] ;  /* 0x0000e000ff097b82 */ /* 0x000e620000000800 */
[----:B0-----:R-:W-:-:S05]  /*0050*/  IMAD R0, R0, UR7, RZ ;  /* 0x0000000700007c24 */ /* 0x001fca000f8e02ff */
[----:B------:R-:W-:Y:S02]  /*0060*/  IABS R5, R0 ;  /* 0x0000000000057213 */ /* 0x000fe40000000000 */
[----:B-1----:R-:W-:Y:S02]  /*0070*/  IABS R8, R9 ;  /* 0x0000000900087213 */ /* 0x002fe40000000000 */
[----:B------:R-:W0:Y:S08]  /*0080*/  I2F.RP R4, R5 ;  /* 0x0000000500047306 */ /* 0x000e300000209400 */
[----:B0-----:R-:W0:Y:S02]  /*0090*/  MUFU.RCP R4, R4 ;  /* 0x0000000400047308 */ /* 0x001e240000001000 */
[----:B0-----:R-:W-:-:S06]  /*00a0*/  VIADD R2, R4, 0xffffffe ;  /* 0x0ffffffe04027836 */ /* 0x001fcc0000000000 */
[----:B------:R0:W1:Y:S02]  /*00b0*/  F2I.FTZ.U32.TRUNC.NTZ R3, R2 ;  /* 0x0000000200037305 */ /* 0x000064000021f000 */
[----:B0-----:R-:W-:Y:S02]  /*00c0*/  IMAD.MOV.U32 R2, RZ, RZ, RZ ;  /* 0x000000ffff027224 */ /* 0x001fe400078e00ff */
[----:B-1----:R-:W-:-:S04]  /*00d0*/  IMAD.MOV R6, RZ, RZ, -R3 ;  /* 0x000000ffff067224 */ /* 0x002fc800078e0a03 */
[----:B------:R-:W-:Y:S01]  /*00e0*/  IMAD R7, R6, R5, RZ ;  /* 0x0000000506077224 */ /* 0x000fe200078e02ff */
[----:B------:R-:W-:-:S03]  /*00f0*/  IABS R6, R0 ;  /* 0x0000000000067213 */ /* 0x000fc60000000000 */
[----:B------:R-:W-:Y:S02]  /*0100*/  IMAD.HI.U32 R3, R3, R7, R2 ;  /* 0x0000000703037227 */ /* 0x000fe400078e0002 */
[----:B------:R-:W0:Y:S02]  /*0110*/  S2R R2, SR_TID.X ;  /* 0x0000000000027919 */ /* 0x000e240000002100 */
[----:B------:R-:W-:Y:S02]  /*0120*/  IMAD.MOV R7, RZ, RZ, -R6 ;  /* 0x000000ffff077224 */ /* 0x000fe400078e0a06 */
[----:B------:R-:W-:Y:S02]  /*0130*/  IMAD.HI.U32 R6, R3, R8, RZ ;  /* 0x0000000803067227 */ /* 0x000fe400078e00ff */
[----:B------:R-:W0:Y:S02]  /*0140*/  S2R R3, SR_CTAID.X ;  /* 0x0000000000037919 */ /* 0x000e240000002500 */
[----:B------:R-:W-:-:S05]  /*0150*/  IMAD R4, R6, R7, R8 ;  /* 0x0000000706047224 */ /* 0x000fca00078e0208 */
[----:B------:R-:W-:-:S13]  /*0160*/  ISETP.GT.U32.AND P2, PT, R5, R4, PT ;  /* 0x000000040500720c */ /* 0x000fda0003f44070 */
[----:B------:R-:W-:Y:S02]  /*0170*/  @!P2 IMAD.IADD R4, R4, 0x1, -R5 ;  /* 0x000000010404a824 */ /* 0x000fe400078e0a05 */
[----:B------:R-:W-:Y:S01]  /*0180*/  @!P2 VIADD R6, R6, 0x1 ;  /* 0x000000010606a836 */ /* 0x000fe20000000000 */
[----:B------:R-:W-:Y:S02]  /*0190*/  ISETP.NE.AND P2, PT, R0, RZ, PT ;  /* 0x000000ff0000720c */ /* 0x000fe40003f45270 */
[----:B------:R-:W-:Y:S02]  /*01a0*/  ISETP.GE.U32.AND P0, PT, R4, R5, PT ;  /* 0x000000050400720c */ /* 0x000fe40003f06070 */
[----:B------:R-:W-:-:S04]  /*01b0*/  LOP3.LUT R4, R0, R9, RZ, 0x3c, !PT ;  /* 0x0000000900047212 */ /* 0x000fc800078e3cff */
[----:B------:R-:W-:Y:S01]  /*01c0*/  ISETP.GE.AND P1, PT, R4, RZ, PT ;  /* 0x000000ff0400720c */ /* 0x000fe20003f26270 */
[----:B0-----:R-:W-:Y:S02]  /*01d0*/  IMAD R5, R3, UR7, R2 ;  /* 0x0000000703057c24 */ /* 0x001fe4000f8e0202 */
[----:B------:R-:W-:-:S04]  /*01e0*/  IMAD.MOV.U32 R4, RZ, RZ, RZ ;  /* 0x000000ffff047224 */ /* 0x000fc800078e00ff */
[----:B------:R-:W-:-:S06]  /*01f0*/  @P0 VIADD R6, R6, 0x1 ;  /* 0x0000000106060836 */ /* 0x000fcc0000000000 */
[----:B------:R-:W-:Y:S01]  /*0200*/  @!P1 IMAD.MOV R6, RZ, RZ, -R6 ;  /* 0x000000ffff069224 */ /* 0x000fe200078e0a06 */
[----:B------:R-:W-:-:S05]  /*0210*/  @!P2 LOP3.LUT R6, RZ, R0, RZ, 0x33, !PT ;  /* 0x00000000ff06a212 */ /* 0x000fca00078e33ff */
[----:B------:R-:W-:-:S04]  /*0220*/  IMAD R5, R5, R6, RZ ;  /* 0x0000000605057224 */ /* 0x000fc800078e02ff */
[----:B------:R-:W-:-:S05]  /*0230*/  IMAD.IADD R8, R6, 0x1, R5 ;  /* 0x0000000106087824 */ /* 0x000fca00078e0205 */
[----:B------:R-:W-:-:S13]  /*0240*/  ISETP.GE.AND P0, PT, R5, R8, PT ;  /* 0x000000080500720c */ /* 0x000fda0003f06270 */
[----:B------:R-:W-:Y:S05]  /*0250*/  @P0 BRA `(.L_x_1) ;  /* 0x0000000c00b80947 */ /* 0x000fea0003800000 */
[----:B------:R-:W-:Y:S01]  /*0260*/  LOP3.LUT P0, R7, R6, 0x3, RZ, 0xc0, !PT ;  /* 0x0000000306077812 */ /* 0x000fe2000780c0ff */
[----:B------:R-:W-:-:S12]  /*0270*/  IMAD.MOV.U32 R4, RZ, RZ, RZ ;  /* 0x000000ffff047224 */ /* 0x000fd800078e00ff */
[----:B------:R-:W-:Y:S05]  /*0280*/  @!P0 BRA `(.L_x_2) ;  /* 0x0000000000cc8947 */ /* 0x000fea0003800000 */
[----:B------:R-:W-:Y:S01]  /*0290*/  IADD3 R0, PT, PT, R5, 0x1, RZ ;  /* 0x0000000105007810 */ /* 0x000fe20007ffe0ff */
[----:B------:R-:W-:Y:S02]  /*02a0*/  IMAD.MOV R7, RZ, RZ, -R7 ;  /* 0x000000ffff077224 */ /* 0x000fe400078e0a07 */
[----:B------:R-:W-:-:S07]  /*02b0*/  IMAD.MOV.U32 R4, RZ, RZ, RZ ;  /* 0x000000ffff047224 */ /* 0x000fce00078e00ff */
.L_x_10:
[----:B------:R-:W-:Y:S01]  /*02c0*/  LOP3.LUT R5, R0, 0x1, RZ, 0xc0, !PT ;  /* 0x0000000100057812 */ /* 0x000fe200078ec0ff */
[----:B------:R-:W-:Y:S01]  /*02d0*/  VIADD R7, R7, 0x1 ;  /* 0x0000000107077836 */ /* 0x000fe20000000000 */
[----:B------:R-:W-:Y:S02]  /*02e0*/  BSSY.RECONVERGENT B2, `(.L_x_3) ;  /* 0x000002a000027945 */ /* 0x000fe40003800200 */
[----:B------:R-:W-:Y:S01]  /*02f0*/  ISETP.NE.U32.AND P1, PT, R5, 0x1, PT ;  /* 0x000000010500780c */ /* 0x000fe20003f25070 */
[----:B------:R-:W-:Y:S01]  /*0300*/  IMAD.MOV.U32 R5, RZ, RZ, R0 ;  /* 0x000000ffff057224 */ /* 0x000fe200078e0000 */
[----:B------:R-:W-:-:S11]  /*0310*/  ISETP.NE.AND P0, PT, R7, RZ, PT ;  /* 0x000000ff0700720c */ /* 0x000fd60003f05270 */
[----:B01----:R-:W-:Y:S05]  /*0320*/  @!P1 BRA `(.L_x_4) ;  /* 0x00000000004c9947 */ /* 0x003fea0003800000 */
[----:B------:R-:W0:Y:S01]  /*0330*/  I2F.F64 R10, R5 ;  /* 0x00000005000a7312 */ /* 0x000e220000201c00 */
[----:B------:R-:W-:Y:S07]  /*0340*/  BSSY.RECONVERGENT B3, `(.L_x_5) ;  /* 0x000000e000037945 */ /* 0x000fee0003800200 */
[----:B0-----:R-:W0:Y:S01]  /*0350*/  MUFU.RCP64H R13, R11 ;  /* 0x0000000b000d7308 */ /* 0x001e220000001800 */
[----:B------:R-:W-:-:S05]  /*0360*/  VIADD R12, R11, 0x300402 ;  /* 0x003004020b0c7836 */ /* 0x000fca0000000000 */
[----:B------:R-:W-:Y:S01]  /*0370*/  FSETP.GEU.AND P1, PT, |R12|, 5.8789094863358348022e-39, PT ;  /* 0x004004020c00780b */ /* 0x000fe20003f2e200 */
[----:B0-----:R-:W-:-:S08]  /*0380*/  DFMA R14, -R10, R12, 1 ;  /* 0x3ff000000a0e742b */ /* 0x001fd0000000010c */
[----:B------:R-:W-:-:S08]  /*0390*/  DFMA R14, R14, R14, R14 ;  /* 0x0000000e0e0e722b */ /* 0x000fd0000000000e */
[----:B------:R-:W-:-:S08]  /*03a0*/  DFMA R14, R12, R14, R12 ;  /* 0x0000000e0c0e722b */ /* 0x000fd0000000000c */
[----:B------:R-:W-:-:S08]  /*03b0*/  DFMA R16, -R10, R14, 1 ;  /* 0x3ff000000a10742b */ /* 0x000fd0000000010e */
[----:B------:R-:W-:Y:S01]  /*03c0*/  DFMA R14, R14, R16, R14 ;  /* 0x000000100e0e722b */ /* 0x000fe2000000000e */
[----:B------:R-:W-:Y:S10]  /*03d0*/  @P1 BRA `(.L_x_6) ;  /* 0x0000000000101947 */ /* 0x000ff40003800000 */
[----:B------:R-:W-:Y:S02]  /*03e0*/  LOP3.LUT R9, R11, 0x7fffffff, RZ, 0xc0, !PT ;  /* 0x7fffffff0b097812 */ /* 0x000fe400078ec0ff */
[----:B------:R-:W-:-:S03]  /*03f0*/  MOV R0, 0x420 ;  /* 0x0000042000007802 */ /* 0x000fc60000000f00 */
[----:B------:R-:W-:-:S07]  /*0400*/  VIADD R9, R9, 0xfff00000 ;  /* 0xfff0000009097836 */ /* 0x000fce0000000000 */
[----:B------:R-:W-:Y:S05]  /*0410*/  CALL.REL.NOINC `($__internal_0_$__cuda_sm20_dblrcp_rn_slowpath_v3) ;  /* 0x0000000c00d47944 */ /* 0x000fea0003c00000 */
.L_x_6:
[----:B------:R-:W-:Y:S05]  /*0420*/  BSYNC.RECONVERGENT B3 ;  /* 0x0000000000037941 */ /* 0x000fea0003800200 */
.L_x_5:
[----:B------:R-:W0:Y:S02]  /*0430*/  F2F.F64.F32 R10, R4 ;  /* 0x00000004000a7310 */ /* 0x000e240000201800 */
[----:B0-----:R-:W-:Y:S01]  /*0440*/  DADD R10, R10, -R14 ;  /* 0x000000000a0a7229 */ /* 0x001fe2000000080e */
[----:B------:R-:W-:Y:S10]  /*0450*/  BRA `(.L_x_7) ;  /* 0x0000000000487947 */ /* 0x000ff40003800000 */
.L_x_4:
        /* <DEDUP_REMOVED lines=15> */
.L_x_9:
[----:B------:R-:W-:Y:S05]  /*0550*/  BSYNC.RECONVERGENT B3 ;  /* 0x0000000000037941 */ /* 0x000fea0003800200 */
.L_x_8:
[----:B------:R-:W0:Y:S02]  /*0560*/  F2F.F64.F32 R10, R4 ;  /* 0x00000004000a7310 */ /* 0x000e240000201800 */
[----:B0-----:R-:W-:-:S11]  /*0570*/  DADD R10, R10, R14 ;  /* 0x000000000a0a7229 */ /* 0x001fd6000000000e */
.L_x_7:
[----:B------:R-:W-:Y:S05]  /*0580*/  BSYNC.RECONVERGENT B2 ;  /* 0x0000000000027941 */ /* 0x000fea0003800200 */
.L_x_3:
[----:B------:R0:W1:Y:S01]  /*0590*/  F2F.F32.F64 R4, R10 ;  /* 0x0000000a00047310 */ /* 0x0000620000301000 */
[----:B------:R-:W-:Y:S01]  /*05a0*/  VIADD R0, R5, 0x1 ;  /* 0x0000000105007836 */ /* 0x000fe20000000000 */
[----:B------:R-:W-:Y:S06]  /*05b0*/  @P0 BRA `(.L_x_10) ;  /* 0xfffffffc00400947 */ /* 0x000fec000383ffff */
.L_x_2:
[----:B------:R-:W-:-:S04]  /*05c0*/  IADD3 R6, PT, PT, R6, -0x1, RZ ;  /* 0xffffffff06067810 */ /* 0x000fc80007ffe0ff */
[----:B------:R-:W-:-:S13]  /*05d0*/  ISETP.GE.U32.AND P0, PT, R6, 0x3, PT ;  /* 0x000000030600780c */ /* 0x000fda0003f06070 */
[----:B------:R-:W-:Y:S05]  /*05e0*/  @!P0 BRA `(.L_x_1) ;  /* 0x0000000800d48947 */ /* 0x000fea0003800000 */
[C---:B------:R-:W-:Y:S01]  /*05f0*/  IMAD.IADD R8, R5.reuse, 0x1, -R8 ;  /* 0x0000000105087824 */ /* 0x040fe200078e0a08 */
[C---:B------:R-:W-:Y:S01]  /*0600*/  LOP3.LUT R6, R5.reuse, 0x1, RZ, 0xc0, !PT ;  /* 0x0000000105067812 */ /* 0x040fe200078ec0ff */
[----:B------:R-:W-:-:S07]  /*0610*/  VIADD R5, R5, 0x2 ;  /* 0x0000000205057836 */ /* 0x000fce0000000000 */
.L_x_39:
[----:B------:R-:W-:Y:S01]  /*0620*/  ISETP.NE.AND P1, PT, R6, RZ, PT ;  /* 0x000000ff0600720c */ /* 0x000fe20003f25270 */
[----:B------:R-:W-:Y:S01]  /*0630*/  VIADD R8, R8, 0x4 ;  /* 0x0000000408087836 */ /* 0x000fe20000000000 */
[----:B------:R-:W-:Y:S04]  /*0640*/  BSSY.RECONVERGENT B2, `(.L_x_11) ;  /* 0x000002a000027945 */ /* 0x000fe80003800200 */
[----:B------:R-:W-:-:S07]  /*0650*/  ISETP.NE.AND P0, PT, R8, RZ, PT ;  /* 0x000000ff0800720c */ /* 0x000fce0003f05270 */
[----:B--23--:R-:W-:Y:S06]  /*0660*/  @P1 BRA `(.L_x_12) ;  /* 0x0000000000501947 */ /* 0x00cfec0003800000 */
[----:B0-----:R-:W-:Y:S01]  /*0670*/  VIADD R10, R5, 0xffffffff ;  /* 0xffffffff050a7836 */ /* 0x001fe20000000000 */
[----:B------:R-:W-:Y:S05]  /*0680*/  BSSY.RECONVERGENT B3, `(.L_x_13) ;  /* 0x000000f000037945 */ /* 0x000fea0003800200 */
[----:B------:R-:W0:Y:S08]  /*0690*/  I2F.F64 R10, R10 ;  /* 0x0000000a000a7312 */ /* 0x000e300000201c00 */
        /* <DEDUP_REMOVED lines=12> */
[----:B-1----:R-:W-:Y:S05]  /*0760*/  CALL.REL.NOINC `($__internal_0_$__cuda_sm20_dblrcp_rn_slowpath_v3) ;  /* 0x0000000c00007944 */ /* 0x002fea0003c00000 */
.L_x_14:
[----:B------:R-:W-:Y:S05]  /*0770*/  BSYNC.RECONVERGENT B3 ;  /* 0x0000000000037941 */ /* 0x000fea0003800200 */
.L_x_13:
[----:B-1----:R-:W0:Y:S02]  /*0780*/  F2F.F64.F32 R10, R4 ;  /* 0x00000004000a7310 */ /* 0x002e240000201800 */
[----:B0-----:R-:W-:Y:S01]  /*0790*/  DADD R10, R10, R14 ;  /* 0x000000000a0a7229 */ /* 0x001fe2000000000e */
[----:B------:R-:W-:Y:S10]  /*07a0*/  BRA `(.L_x_15) ;  /* 0x00000000004c7947 */ /* 0x000ff40003800000 */
.L_x_12:
        /* <DEDUP_REMOVED lines=16> */
.L_x_17:
[----:B------:R-:W-:Y:S05]  /*08b0*/  BSYNC.RECONVERGENT B3 ;  /* 0x0000000000037941 */ /* 0x000fea0003800200 */
.L_x_16:
[----:B-1----:R-:W0:Y:S02]  /*08c0*/  F2F.F64.F32 R10, R4 ;  /* 0x00000004000a7310 */ /* 0x002e240000201800 */
[----:B0-----:R-:W-:-:S11]  /*08d0*/  DADD R10, R10, -R14 ;  /* 0x000000000a0a7229 */ /* 0x001fd6000000080e */
.L_x_15:
[----:B------:R-:W-:Y:S05]  /*08e0*/  BSYNC.RECONVERGENT B2 ;  /* 0x0000000000027941 */ /* 0x000fea0003800200 */
.L_x_11:
[----:B------:R-:W-:Y:S01]  /*08f0*/  ISETP.NE.AND P1, PT, R6, RZ, PT ;  /* 0x000000ff0600720c */ /* 0x000fe20003f25270 */
[----:B------:R0:W1:Y:S01]  /*0900*/  F2F.F32.F64 R4, R10 ;  /* 0x0000000a00047310 */ /* 0x0000620000301000 */
[----:B------:R-:W-:Y:S11]  /*0910*/  BSSY.RECONVERGENT B2, `(.L_x_18) ;  /* 0x0000027000027945 */ /* 0x000ff60003800200 */
[----:B0-----:R-:W-:Y:S05]  /*0920*/  @P1 BRA `(.L_x_19) ;  /* 0x00000000004c1947 */ /* 0x001fea0003800000 */
[----:B------:R-:W0:Y:S01]  /*0930*/  I2F.F64 R10, R5 ;  /* 0x00000005000a7312 */ /* 0x000e220000201c00 */
[----:B------:R-:W-:Y:S07]  /*0940*/  BSSY.RECONVERGENT B3, `(.L_x_20) ;  /* 0x000000e000037945 */ /* 0x000fee0003800200 */
[----:B0-----:R-:W0:Y:S01]  /*0950*/  MUFU.RCP64H R13, R11 ;  /* 0x0000000b000d7308 */ /* 0x001e220000001800 */
[----:B------:R-:W-:-:S04]  /*0960*/  IADD3 R12, PT, PT, R11, 0x300402, RZ ;  /* 0x003004020b0c7810 */ /* 0x000fc80007ffe0ff */
[----:B------:R-:W-:Y:S02]  /*0970*/  FSETP.GEU.AND P1, PT, |R12|, 5.8789094863358348022e-39, PT ;  /* 0x004004020c00780b */ /* 0x000fe40003f2e200 */
        /* <DEDUP_REMOVED lines=10> */
.L_x_21:
[----:B------:R-:W-:Y:S05]  /*0a20*/  BSYNC.RECONVERGENT B3 ;  /* 0x0000000000037941 */ /* 0x000fea0003800200 */
.L_x_20:
[----:B-1----:R-:W0:Y:S02]  /*0a30*/  F2F.F64.F32 R10, R4 ;  /* 0x00000004000a7310 */ /* 0x002e240000201800 */
[----:B0-----:R-:W-:Y:S01]  /*0a40*/  DADD R10, R10, -R14 ;  /* 0x000000000a0a7229 */ /* 0x001fe2000000080e */
[----:B------:R-:W-:Y:S10]  /*0a50*/  BRA `(.L_x_22) ;  /* 0x0000000000487947 */ /* 0x000ff40003800000 */
.L_x_19:
        /* <DEDUP_REMOVED lines=15> */
.L_x_24:
[----:B------:R-:W-:Y:S05]  /*0b50*/  BSYNC.RECONVERGENT B3 ;  /* 0x0000000000037941 */ /* 0x000fea0003800200 */
.L_x_23:
[----:B-1----:R-:W0:Y:S02]  /*0b60*/  F2F.F64.F32 R10, R4 ;  /* 0x00000004000a7310 */ /* 0x002e240000201800 */
[----:B0-----:R-:W-:-:S11]  /*0b70*/  DADD R10, R10, R14 ;  /* 0x000000000a0a7229 */ /* 0x001fd6000000000e */
.L_x_22:
[----:B------:R-:W-:Y:S05]  /*0b80*/  BSYNC.RECONVERGENT B2 ;  /* 0x0000000000027941 */ /* 0x000fea0003800200 */
.L_x_18:
[----:B------:R-:W-:Y:S01]  /*0b90*/  ISETP.NE.AND P1, PT, R6, RZ, PT ;  /* 0x000000ff0600720c */ /* 0x000fe20003f25270 */
[----:B------:R0:W1:Y:S01]  /*0ba0*/  F2F.F32.F64 R4, R10 ;  /* 0x0000000a00047310 */ /* 0x0000620000301000 */
[----:B------:R-:W-:Y:S11]  /*0bb0*/  BSSY.RECONVERGENT B2, `(.L_x_25) ;  /* 0x0000029000027945 */ /* 0x000ff60003800200 */
[----:B0-----:R-:W-:Y:S05]  /*0bc0*/  @!P1 BRA `(.L_x_26) ;  /* 0x0000000000509947 */ /* 0x001fea0003800000 */
[----:B------:R-:W-:Y:S01]  /*0bd0*/  VIADD R10, R5, 0x1 ;  /* 0x00000001050a7836 */ /* 0x000fe20000000000 */
        /* <DEDUP_REMOVED lines=15> */
.L_x_28:
[----:B------:R-:W-:Y:S05]  /*0cd0*/  BSYNC.RECONVERGENT B3 ;  /* 0x0000000000037941 */ /* 0x000fea0003800200 */
.L_x_27:
[----:B-1----:R-:W0:Y:S02]  /*0ce0*/  F2F.F64.F32 R10, R4 ;  /* 0x00000004000a7310 */ /* 0x002e240000201800 */
[----:B0-----:R-:W-:Y:S01]  /*0cf0*/  DADD R10, R10, -R14 ;  /* 0x000000000a0a7229 */ /* 0x001fe2000000080e */
[----:B------:R-:W-:Y:S10]  /*0d00*/  BRA `(.L_x_29) ;  /* 0x00000000004c7947 */ /* 0x000ff40003800000 */
.L_x_26:
        /* <DEDUP_REMOVED lines=16> */
.L_x_31:
[----:B------:R-:W-:Y:S05]  /*0e10*/  BSYNC.RECONVERGENT B3 ;  /* 0x0000000000037941 */ /* 0x000fea0003800200 */
.L_x_30:
[----:B-1----:R-:W0:Y:S02]  /*0e20*/  F2F.F64.F32 R10, R4 ;  /* 0x00000004000a7310 */ /* 0x002e240000201800 */
[----:B0-----:R-:W-:-:S11]  /*0e30*/  DADD R10, R10, R14 ;  /* 0x000000000a0a7229 */ /* 0x001fd6000000000e */
.L_x_29:
[----:B------:R-:W-:Y:S05]  /*0e40*/  BSYNC.RECONVERGENT B2 ;  /* 0x0000000000027941 */ /* 0x000fea0003800200 */
.L_x_25:
[----:B------:R-:W-:Y:S01]  /*0e50*/  ISETP.NE.AND P1, PT, R6, RZ, PT ;  /* 0x000000ff0600720c */ /* 0x000fe20003f25270 */
[----:B------:R0:W1:Y:S01]  /*0e60*/  F2F.F32.F64 R4, R10 ;  /* 0x0000000a00047310 */ /* 0x0000620000301000 */
[----:B------:R-:W-:Y:S11]  /*0e70*/  BSSY.RECONVERGENT B2, `(.L_x_32) ;  /* 0x0000029000027945 */ /* 0x000ff60003800200 */
[----:B0-----:R-:W-:Y:S05]  /*0e80*/  @P1 BRA `(.L_x_33) ;  /* 0x0000000000501947 */ /* 0x001fea0003800000 */
[----:B------:R-:W-:Y:S01]  /*0e90*/  IADD3 R10, PT, PT, R5, 0x2, RZ ;  /* 0x00000002050a7810 */ /* 0x000fe20007ffe0ff */
        /* <DEDUP_REMOVED lines=15> */
.L_x_35:
[----:B------:R-:W-:Y:S05]  /*0f90*/  BSYNC.RECONVERGENT B3 ;  /* 0x0000000000037941 */ /* 0x000fea0003800200 */
.L_x_34:
[----:B-1----:R-:W0:Y:S02]  /*0fa0*/  F2F.F64.F32 R10, R4 ;  /* 0x00000004000a7310 */ /* 0x002e240000201800 */
[----:B0-----:R-:W-:Y:S01]  /*0fb0*/  DADD R10, R10, -R14 ;  /* 0x000000000a0a7229 */ /* 0x001fe2000000080e */
[----:B------:R-:W-:Y:S10]  /*0fc0*/  BRA `(.L_x_36) ;  /* 0x00000000004c7947 */ /* 0x000ff40003800000 */
.L_x_33:
        /* <DEDUP_REMOVED lines=16> */
.L_x_38:
[----:B------:R-:W-:Y:S05]  /*10d0*/  BSYNC.RECONVERGENT B3 ;  /* 0x0000000000037941 */ /* 0x000fea0003800200 */
.L_x_37:
[----:B-1----:R-:W0:Y:S02]  /*10e0*/  F2F.F64.F32 R10, R4 ;  /* 0x00000004000a7310 */ /* 0x002e240000201800 */
[----:B0-----:R-:W-:-:S11]  /*10f0*/  DADD R10, R10, R14 ;  /* 0x000000000a0a7229 */ /* 0x001fd6000000000e */
.L_x_36:
[----:B------:R-:W-:Y:S05]  /*1100*/  BSYNC.RECONVERGENT B2 ;  /* 0x0000000000027941 */ /* 0x000fea0003800200 */
.L_x_32:
[----:B------:R2:W3:Y:S01]  /*1110*/  F2F.F32.F64 R4, R10 ;  /* 0x0000000a00047310 */ /* 0x0004e20000301000 */
[----:B------:R-:W-:Y:S01]  /*1120*/  VIADD R5, R5, 0x4 ;  /* 0x0000000405057836 */ /* 0x000fe20000000000 */
[----:B------:R-:W-:Y:S06]  /*1130*/  @P0 BRA `(.L_x_39) ;  /* 0xfffffff400380947 */ /* 0x000fec000383ffff */
.L_x_1:
[----:B------:R-:W-:Y:S05]  /*1140*/  BSYNC.RECONVERGENT B0 ;  /* 0x0000000000007941 */ /* 0x000fea0003800200 */
.L_x_0:
[----:B------:R-:W4:Y:S01]  /*1150*/  S2UR UR5, SR_CgaCtaId ;  /* 0x00000000000579c3 */ /* 0x000f220000008800 */
[----:B------:R-:W-:Y:S01]  /*1160*/  UMOV UR4, 0x400 ;  /* 0x0000040000047882 */ /* 0x000fe20000000000 */
[----:B------:R-:W-:Y:S01]  /*1170*/  UISETP.GE.U32.AND UP0, UPT, UR7, 0x2, UPT ;  /* 0x000000020700788c */ /* 0x000fe2000bf06070 */
[----:B------:R-:W-:Y:S01]  /*1180*/  ISETP.NE.AND P1, PT, R2, RZ, PT ;  /* 0x000000ff0200720c */ /* 0x000fe20003f25270 */
[----:B----4-:R-:W-:-:S06]  /*1190*/  ULEA UR4, UR5, UR4, 0x18 ;  /* 0x0000000405047291 */ /* 0x010fcc000f8ec0ff */
[----:B------:R-:W-:-:S05]  /*11a0*/  LEA R5, R2, UR4, 0x2 ;  /* 0x0000000402057c11 */ /* 0x000fca000f8e10ff */
[----:B-1-3--:R1:W-:Y:S01]  /*11b0*/  STS [R5], R4 ;  /* 0x0000000405007388 */ /* 0x00a3e20000000800 */
[----:B------:R-:W-:Y:S06]  /*11c0*/  BAR.SYNC.DEFER_BLOCKING 0x0 ;  /* 0x0000000000007b1d */ /* 0x000fec0000010000 */
[----:B------:R-:W-:Y:S05]  /*11d0*/  BRA.U !UP0, `(.L_x_40) ;  /* 0x00000001083c7547 */ /* 0x000fea000b800000 */
[----:B------:R-:W-:-:S05]  /*11e0*/  UMOV UR5, 0x1 ;  /* 0x0000000100057882 */ /* 0x000fca0000000000 */
.L_x_41:
[----:B------:R-:W-:-:S04]  /*11f0*/  USHF.L.U32 UR6, UR5, 0x1, URZ ;  /* 0x0000000105067899 */ /* 0x000fc800080006ff */
[----:B------:R-:W-:Y:S02]  /*1200*/  UISETP.GE.U32.AND UP0, UPT, UR6, UR7, UPT ;  /* 0x000000070600728c */ /* 0x000fe4000bf06070 */
[----:B-1-3--:R-:W-:-:S05]  /*1210*/  IMAD R4, R2, UR6, RZ ;  /* 0x0000000602047c24 */ /* 0x00afca000f8e02ff */
[----:B------:R-:W-:-:S13]  /*1220*/  ISETP.GE.U32.AND P0, PT, R4, UR7, PT ;  /* 0x0000000704007c0c */ /* 0x000fda000bf06070 */
[C---:B------:R-:W-:Y:S01]  /*1230*/  @!P0 VIADD R0, R4.reuse, UR5 ;  /* 0x0000000504008c36 */ /* 0x040fe20008000000 */
[----:B------:R-:W-:Y:S01]  /*1240*/  @!P0 LEA R4, R4, UR4, 0x2 ;  /* 0x0000000404048c11 */ /* 0x000fe2000f8e10ff */
[----:B------:R-:W-:-:S03]  /*1250*/  UMOV UR5, UR6 ;  /* 0x0000000600057c82 */ /* 0x000fc60008000000 */
[----:B------:R-:W-:Y:S01]  /*1260*/  @!P0 LEA R0, R0, UR4, 0x2 ;  /* 0x0000000400008c11 */ /* 0x000fe2000f8e10ff */
[----:B------:R-:W-:Y:S05]  /*1270*/  @!P0 LDS R5, [R4] ;  /* 0x0000000004058984 */ /* 0x000fea0000000800 */
[----:B------:R-:W1:Y:S02]  /*1280*/  @!P0 LDS R0, [R0] ;  /* 0x0000000000008984 */ /* 0x000e640000000800 */
[----:B-1----:R-:W-:-:S05]  /*1290*/  @!P0 FADD R5, R0, R5 ;  /* 0x0000000500058221 */ /* 0x002fca0000000000 */
[----:B------:R3:W-:Y:S01]  /*12a0*/  @!P0 STS [R4], R5 ;  /* 0x0000000504008388 */ /* 0x0007e20000000800 */
[----:B------:R-:W-:Y:S06]  /*12b0*/  BAR.SYNC.DEFER_BLOCKING 0x0 ;  /* 0x0000000000007b1d */ /* 0x000fec0000010000 */
[----:B------:R-:W-:Y:S05]  /*12c0*/  BRA.U !UP0, `(.L_x_41) ;  /* 0xfffffffd08c87547 */ /* 0x000fea000b83ffff */
.L_x_40:
[----:B------:R-:W-:Y:S05]  /*12d0*/  @P1 EXIT ;  /* 0x000000000000194d */ /* 0x000fea0003800000 */
[----:B------:R-:W4:Y:S01]  /*12e0*/  S2UR UR5, SR_CgaCtaId ;  /* 0x00000000000579c3 */ /* 0x000f220000008800 */
[----:B------:R-:W-:-:S07]  /*12f0*/  UMOV UR4, 0x400 ;  /* 0x0000040000047882 */ /* 0x000fce0000000000 */
[----:B-1-3--:R-:W1:Y:S01]  /*1300*/  LDC.64 R4, c[0x0][0x388] ;  /* 0x0000e200ff047b82 */ /* 0x00ae620000000a00 */
[----:B----4-:R-:W-:Y:S01]  /*1310*/  ULEA UR4, UR5, UR4, 0x18 ;  /* 0x0000000405047291 */ /* 0x010fe2000f8ec0ff */
[----:B-1----:R-:W-:-:S08]  /*1320*/  IMAD.WIDE.U32 R2, R3, 0x4, R4 ;  /* 0x0000000403027825 */ /* 0x002fd000078e0004 */
[----:B------:R-:W1:Y:S02]  /*1330*/  LDS R7, [UR4] ;  /* 0x00000004ff077984 */ /* 0x000e640008000800 */
[----:B------:R-:W1:Y:S02]  /*1340*/  LDCU.64 UR4, c[0x0][0x358] ;  /* 0x00006b00ff0477ac */ /* 0x000e640008000a00 */
[----:B-1----:R-:W-:Y:S01]  /*1350*/  STG.E desc[UR4][R2.64], R7 ;  /* 0x0000000702007986 */ /* 0x002fe2000c101904 */
[----:B------:R-:W-:Y:S05]  /*1360*/  EXIT ;  /* 0x000000000000794d */ /* 0x000fea0003800000 */
        .weak           $__internal_0_$__cuda_sm20_dblrcp_rn_slowpath_v3
        .type           $__internal_0_$__cuda_sm20_dblrcp_rn_slowpath_v3,@function
        .size           $__internal_0_$__cuda_sm20_dblrcp_rn_slowpath_v3,(.L_x_107 - $__internal_0_$__cuda_sm20_dblrcp_rn_slowpath_v3)
$__internal_0_$__cuda_sm20_dblrcp_rn_slowpath_v3:
[----:B------:R-:W-:Y:S01]  /*1370*/  DSETP.GTU.AND P1, PT, |R10|, +INF , PT ;  /* 0x7ff000000a00742a */ /* 0x000fe20003f2c200 */
[----:B------:R-:W-:-:S13]  /*1380*/  BSSY.RECONVERGENT B1, `(.L_x_42) ;  /* 0x0000024000017945 */ /* 0x000fda0003800200 */
[----:B------:R-:W-:Y:S05]  /*1390*/  @P1 BRA `(.L_x_43) ;  /* 0x0000000000801947 */ /* 0x000fea0003800000 */
[----:B------:R-:W-:-:S05]  /*13a0*/  LOP3.LUT R13, R11, 0x7fffffff, RZ, 0xc0, !PT ;  /* 0x7fffffff0b0d7812 */ /* 0x000fca00078ec0ff */
[----:B------:R-:W-:-:S05]  /*13b0*/  VIADD R12, R13, 0xffffffff ;  /* 0xffffffff0d0c7836 */ /* 0x000fca0000000000 */
[----:B------:R-:W-:-:S13]  /*13c0*/  ISETP.GE.U32.AND P1, PT, R12, 0x7fefffff, PT ;  /* 0x7fefffff0c00780c */ /* 0x000fda0003f26070 */
[----:B------:R-:W-:Y:S02]  /*13d0*/  @P1 LOP3.LUT R15, R11, 0x7ff00000, RZ, 0x3c, !PT ;  /* 0x7ff000000b0f1812 */ /* 0x000fe400078e3cff */
[----:B------:R-:W-:Y:S01]  /*13e0*/  @P1 MOV R14, RZ ;  /* 0x000000ff000e1202 */ /* 0x000fe20000000f00 */
[----:B------:R-:W-:Y:S06]  /*13f0*/  @P1 BRA `(.L_x_44) ;  /* 0x0000000000701947 */ /* 0x000fec0003800000 */
[----:B------:R-:W-:-:S13]  /*1400*/  ISETP.GE.U32.AND P1, PT, R13, 0x1000001, PT ;  /* 0x010000010d00780c */ /* 0x000fda0003f26070 */
[----:B------:R-:W-:Y:S05]  /*1410*/  @!P1 BRA `(.L_x_45) ;  /* 0x0000000000389947 */ /* 0x000fea0003800000 */
[----:B------:R-:W-:Y:S02]  /*1420*/  VIADD R13, R11, 0xc0200000 ;  /* 0xc02000000b0d7836 */ /* 0x000fe40000000000 */
[----:B------:R-:W-:Y:S02]  /*1430*/  IMAD.MOV.U32 R12, RZ, RZ, R10 ;  /* 0x000000ffff0c7224 */ /* 0x000fe400078e000a */
[----:B------:R-:W0:Y:S01]  /*1440*/  MUFU.RCP64H R15, R13 ;  /* 0x0000000d000f7308 */ /* 0x000e220000001800 */
[----:B------:R-:W-:-:S06]  /*1450*/  IMAD.MOV.U32 R14, RZ, RZ, R9 ;  /* 0x000000ffff0e7224 */ /* 0x000fcc00078e0009 */
[----:B0-----:R-:W-:-:S08]  /*1460*/  DFMA R16, -R12, R14, 1 ;  /* 0x3ff000000c10742b */ /* 0x001fd0000000010e */
[----:B------:R-:W-:-:S08]  /*1470*/  DFMA R16, R16, R16, R16 ;  /* 0x000000101010722b */ /* 0x000fd00000000010 */
[----:B------:R-:W-:-:S08]  /*1480*/  DFMA R16, R14, R16, R14 ;  /* 0x000000100e10722b */ /* 0x000fd0000000000e */
[----:B------:R-:W-:-:S08]  /*1490*/  DFMA R14, -R12, R16, 1 ;  /* 0x3ff000000c0e742b */ /* 0x000fd00000000110 */
[----:B------:R-:W-:-:S08]  /*14a0*/  DFMA R14, R16, R14, R16 ;  /* 0x0000000e100e722b */ /* 0x000fd00000000010 */
[----:B------:R-:W-:-:S08]  /*14b0*/  DMUL R14, R14, 2.2250738585072013831e-308 ;  /* 0x001000000e0e7828 */ /* 0x000fd00000000000 */
[----:B------:R-:W-:-:S08]  /*14c0*/  DFMA R10, -R10, R14, 1 ;  /* 0x3ff000000a0a742b */ /* 0x000fd0000000010e */
[----:B------:R-:W-:-:S08]  /*14d0*/  DFMA R10, R10, R10, R10 ;  /* 0x0000000a0a0a722b */ /* 0x000fd0000000000a */
[----:B------:R-:W-:Y:S01]  /*14e0*/  DFMA R14, R14, R10, R14 ;  /* 0x0000000a0e0e722b */ /* 0x000fe2000000000e */
[----:B------:R-:W-:Y:S10]  /*14f0*/  BRA `(.L_x_44) ;  /* 0x0000000000307947 */ /* 0x000ff40003800000 */
.L_x_45:
[----:B------:R-:W-:Y:S01]  /*1500*/  DMUL R10, R10, 8.11296384146066816958e+31 ;  /* 0x469000000a0a7828 */ /* 0x000fe20000000000 */
[----:B------:R-:W-:-:S05]  /*1510*/  IMAD.MOV.U32 R12, RZ, RZ, R9 ;  /* 0x000000ffff0c7224 */ /* 0x000fca00078e0009 */
[----:B------:R-:W0:Y:S02]  /*1520*/  MUFU.RCP64H R13, R11 ;  /* 0x0000000b000d7308 */ /* 0x000e240000001800 */
[----:B0-----:R-:W-:-:S08]  /*1530*/  DFMA R14, -R10, R12, 1 ;  /* 0x3ff000000a0e742b */ /* 0x001fd0000000010c */
[----:B------:R-:W-:-:S08]  /*1540*/  DFMA R14, R14, R14, R14 ;  /* 0x0000000e0e0e722b */ /* 0x000fd0000000000e */
[----:B------:R-:W-:-:S08]  /*1550*/  DFMA R14, R12, R14, R12 ;  /* 0x0000000e0c0e722b */ /* 0x000fd0000000000c */
[----:B------:R-:W-:-:S08]  /*1560*/  DFMA R12, -R10, R14, 1 ;  /* 0x3ff000000a0c742b */ /* 0x000fd0000000010e */
[----:B------:R-:W-:-:S08]  /*1570*/  DFMA R12, R14, R12, R14 ;  /* 0x0000000c0e0c722b */ /* 0x000fd0000000000e */
[----:B------:R-:W-:Y:S01]  /*1580*/  DMUL R14, R12, 8.11296384146066816958e+31 ;  /* 0x469000000c0e7828 */ /* 0x000fe20000000000 */
[----:B------:R-:W-:Y:S10]  /*1590*/  BRA `(.L_x_44) ;  /* 0x0000000000087947 */ /* 0x000ff40003800000 */
.L_x_43:
[----:B------:R-:W-:Y:S01]  /*15a0*/  LOP3.LUT R15, R11, 0x80000, RZ, 0xfc, !PT ;  /* 0x000800000b0f7812 */ /* 0x000fe200078efcff */
[----:B------:R-:W-:-:S07]  /*15b0*/  IMAD.MOV.U32 R14, RZ, RZ, R10 ;  /* 0x000000ffff0e7224 */ /* 0x000fce00078e000a */
.L_x_44:
[----:B------:R-:W-:Y:S05]  /*15c0*/  BSYNC.RECONVERGENT B1 ;  /* 0x0000000000017941 */ /* 0x000fea0003800200 */
.L_x_42:
[----:B------:R-:W-:Y:S02]  /*15d0*/  IMAD.MOV.U32 R10, RZ, RZ, R0 ;  /* 0x000000ffff0a7224 */ /* 0x000fe400078e0000 */
[----:B------:R-:W-:-:S04]  /*15e0*/  IMAD.MOV.U32 R11, RZ, RZ, 0x0 ;  /* 0x00000000ff0b7424 */ /* 0x000fc800078e00ff */
[----:B------:R-:W-:Y:S05]  /*15f0*/  RET.REL.NODEC R10 `(_Z24reduced_summation_kerneliPf) ;  /* 0xffffffe80a807950 */ /* 0x000fea0003c3ffff */
.L_x_46:
[----:B------:R-:W-:-:S00]  /*1600*/  BRA `(.L_x_46) ;  /* 0xfffffffc00fc7947 */ /* 0x000fc0000383ffff */
[----:B------:R-:W-:-:S00]  /*1610*/  NOP ;  /* 0x0000000000007918 */ /* 0x000fc00000000000 */
        /* <DEDUP_REMOVED lines=14> */
.L_x_107:


//--------------------- .text._Z17summation_kernel2iPf --------------------------
	.section	.text._Z17summation_kernel2iPf,"ax",@progbits
	.align	128
        .global         _Z17summation_kernel2iPf
        .type           _Z17summation_kernel2iPf,@function
        .size           _Z17summation_kernel2iPf,(.L_x_108 - _Z17summation_kernel2iPf)
        .other          _Z17summation_kernel2iPf,@"STO_CUDA_ENTRY STV_DEFAULT"
_Z17summation_kernel2iPf:
.text._Z17summation_kernel2iPf:
[----:B------:R-:W-:Y:S01]  /*0000*/  LDC R1, c[0x0][0x37c] ;  /* 0x0000df00ff017b82 */ /* 0x000fe20000000800 */
[----:B------:R-:W0:Y:S07]  /*0010*/  LDCU UR4, c[0x0][0x370] ;  /* 0x00006e00ff0477ac */ /* 0x000e2e0008000800 */
[----:B------:R-:W0:Y:S01]  /*0020*/  LDC R5, c[0x0][0x360] ;  /* 0x0000d800ff057b82 */ /* 0x000e220000000800 */
[----:B------:R-:W1:Y:S07]  /*0030*/  LDCU.64 UR6, c[0x0][0x358] ;  /* 0x00006b00ff0677ac */ /* 0x000e6e0008000a00 */
[----:B------:R-:W2:Y:S01]  /*0040*/  LDC R11, c[0x0][0x380] ;  /* 0x0000e000ff0b7b82 */ /* 0x000ea20000000800 */
[----:B0-----:R-:W-:-:S07]  /*0050*/  IMAD R0, R5, UR4, RZ ;  /* 0x0000000405007c24 */ /* 0x001fce000f8e02ff */
[----:B------:R-:W0:Y:S01]  /*0060*/  S2UR UR4, SR_CTAID.X ;  /* 0x00000000000479c3 */ /* 0x000e220000002500 */
[-C--:B------:R-:W-:Y:S02]  /*0070*/  IABS R7, R0.reuse ;  /* 0x0000000000077213 */ /* 0x080fe40000000000 */
[----:B------:R-:W-:Y:S02]  /*0080*/  IABS R10, R0 ;  /* 0x00000000000a7213 */ /* 0x000fe40000000000 */
[----:B------:R-:W3:Y:S01]  /*0090*/  I2F.RP R4, R7 ;  /* 0x0000000700047306 */ /* 0x000ee20000209400 */
[----:B--2---:R-:W-:-:S07]  /*00a0*/  IABS R8, R11 ;  /* 0x0000000b00087213 */ /* 0x004fce0000000000 */
[----:B---3--:R-:W2:Y:S02]  /*00b0*/  MUFU.RCP R4, R4 ;  /* 0x0000000400047308 */ /* 0x008ea40000001000 */
[----:B--2---:R-:W-:Y:S01]  /*00c0*/  VIADD R2, R4, 0xffffffe ;  /* 0x0ffffffe04027836 */ /* 0x004fe20000000000 */
[----:B------:R-:W-:-:S05]  /*00d0*/  IADD3 R4, PT, PT, RZ, -R10, RZ ;  /* 0x8000000aff047210 */ /* 0x000fca0007ffe0ff */
[----:B------:R2:W3:Y:S02]  /*00e0*/  F2I.FTZ.U32.TRUNC.NTZ R3, R2 ;  /* 0x0000000200037305 */ /* 0x0004e4000021f000 */
[----:B--2---:R-:W-:Y:S02]  /*00f0*/  IMAD.MOV.U32 R2, RZ, RZ, RZ ;  /* 0x000000ffff027224 */ /* 0x004fe400078e00ff */
[----:B---3--:R-:W-:-:S04]  /*0100*/  IMAD.MOV R6, RZ, RZ, -R3 ;  /* 0x000000ffff067224 */ /* 0x008fc800078e0a03 */
[----:B------:R-:W-:Y:S02]  /*0110*/  IMAD R9, R6, R7, RZ ;  /* 0x0000000706097224 */ /* 0x000fe400078e02ff */
[----:B------:R-:W-:Y:S02]  /*0120*/  IMAD.MOV.U32 R6, RZ, RZ, R8 ;  /* 0x000000ffff067224 */ /* 0x000fe400078e0008 */
[----:B------:R-:W-:-:S06]  /*0130*/  IMAD.HI.U32 R3, R3, R9, R2 ;  /* 0x0000000903037227 */ /* 0x000fcc00078e0002 */
[----:B------:R-:W-:-:S04]  /*0140*/  IMAD.HI.U32 R3, R3, R6, RZ ;  /* 0x0000000603037227 */ /* 0x000fc800078e00ff */
[----:B------:R-:W-:Y:S02]  /*0150*/  IMAD R2, R3, R4, R6 ;  /* 0x0000000403027224 */ /* 0x000fe400078e0206 */
[----:B------:R-:W0:Y:S03]  /*0160*/  S2R R6, SR_TID.X ;  /* 0x0000000000067919 */ /* 0x000e260000002100 */
[----:B------:R-:W-:-:S13]  /*0170*/  ISETP.GT.U32.AND P2, PT, R7, R2, PT ;  /* 0x000000020700720c */ /* 0x000fda0003f44070 */
[----:B------:R-:W-:Y:S02]  /*0180*/  @!P2 IMAD.IADD R2, R2, 0x1, -R7 ;  /* 0x000000010202a824 */ /* 0x000fe400078e0a07 */
[----:B------:R-:W-:Y:S01]  /*0190*/  @!P2 VIADD R3, R3, 0x1 ;  /* 0x000000010303a836 */ /* 0x000fe20000000000 */
[----:B------:R-:W-:Y:S02]  /*01a0*/  ISETP.NE.AND P2, PT, R0, RZ, PT ;  /* 0x000000ff0000720c */ /* 0x000fe40003f45270 */
[----:B------:R-:W-:Y:S02]  /*01b0*/  ISETP.GE.U32.AND P0, PT, R2, R7, PT ;  /* 0x000000070200720c */ /* 0x000fe40003f06070 */
[----:B------:R-:W-:-:S04]  /*01c0*/  LOP3.LUT R2, R0, R11, RZ, 0x3c, !PT ;  /* 0x0000000b00027212 */ /* 0x000fc800078e3cff */
[----:B------:R-:W-:Y:S01]  /*01d0*/  ISETP.GE.AND P1, PT, R2, RZ, PT ;  /* 0x000000ff0200720c */ /* 0x000fe20003f26270 */
[----:B0-----:R-:W-:-:S06]  /*01e0*/  IMAD R2, R5, UR4, R6 ;  /* 0x0000000405027c24 */ /* 0x001fcc000f8e0206 */
[----:B------:R-:W-:-:S04]  /*01f0*/  @P0 VIADD R3, R3, 0x1 ;  /* 0x0000000103030836 */ /* 0x000fc80000000000 */
[----:B------:R-:W-:Y:S02]  /*0200*/  IMAD.MOV.U32 R4, RZ, RZ, R3 ;  /* 0x000000ffff047224 */ /* 0x000fe400078e0003 */
[----:B------:R-:W-:-:S03]  /*0210*/  IMAD.MOV.U32 R3, RZ, RZ, RZ ;  /* 0x000000ffff037224 */ /* 0x000fc600078e00ff */
[----:B------:R-:W-:Y:S02]  /*0220*/  @!P1 IADD3 R4, PT, PT, -R4, RZ, RZ ;  /* 0x000000ff04049210 */ /* 0x000fe40007ffe1ff */
[----:B------:R-:W-:-:S04]  /*0230*/  @!P2 LOP3.LUT R4, RZ, R0, RZ, 0x33, !PT ;  /* 0x00000000ff04a212 */ /* 0x000fc800078e33ff */
[----:B------:R-:W-:-:S13]  /*0240*/  ISETP.GE.AND P0, PT, R4, 0x1, PT ;  /* 0x000000010400780c */ /* 0x000fda0003f06270 */
[----:B-1----:R-:W-:Y:S05]  /*0250*/  @!P0 BRA `(.L_x_47) ;  /* 0x0000001000408947 */ /* 0x002fea0003800000 */
[C---:B------:R-:W-:Y:S01]  /*0260*/  IMAD R5, R4.reuse, R2, RZ ;  /* 0x0000000204057224 */ /* 0x040fe200078e02ff */
[----:B------:R-:W-:Y:S01]  /*0270*/  BSSY.RECONVERGENT B1, `(.L_x_48) ;  /* 0x000003d000017945 */ /* 0x000fe20003800200 */
[----:B------:R-:W-:Y:S02]  /*0280*/  HFMA2 R3, -RZ, RZ, 0, 0 ;  /* 0x00000000ff037431 */ /* 0x000fe400000001ff */
[--C-:B------:R-:W-:Y:S02]  /*0290*/  IMAD.IADD R4, R4, 0x1, R5.reuse ;  /* 0x0000000104047824 */ /* 0x100fe400078e0205 */
[----:B------:R-:W-:Y:S02]  /*02a0*/  VIADD R9, R5, 0x1 ;  /* 0x0000000105097836 */ /* 0x000fe40000000000 */
[----:B------:R-:W-:-:S03]  /*02b0*/  IMAD.MOV.U32 R7, RZ, RZ, R5 ;  /* 0x000000ffff077224 */ /* 0x000fc600078e0005 */
[----:B------:R-:W-:-:S05]  /*02c0*/  VIMNMX R6, PT, PT, R4, R9, !PT ;  /* 0x0000000904067248 */ /* 0x000fca0007fe0100 */
[----:B------:R-:W-:-:S05]  /*02d0*/  IMAD.IADD R0, R6, 0x1, -R5 ;  /* 0x0000000106007824 */ /* 0x000fca00078e0a05 */
[----:B------:R-:W-:-:S13]  /*02e0*/  LOP3.LUT P0, R0, R0, 0x3, RZ, 0xc0, !PT ;  /* 0x0000000300007812 */ /* 0x000fda000780c0ff */
[----:B------:R-:W-:Y:S05]  /*02f0*/  @!P0 BRA `(.L_x_49) ;  /* 0x0000000000d08947 */ /* 0x000fea0003800000 */
[----:B------:R-:W-:Y:S02]  /*0300*/  IMAD.MOV R8, RZ, RZ, -R0 ;  /* 0x000000ffff087224 */ /* 0x000fe400078e0a00 */
[----:B------:R-:W-:-:S07]  /*0310*/  IMAD.MOV.U32 R3, RZ, RZ, RZ ;  /* 0x000000ffff037224 */ /* 0x000fce00078e00ff */
.L_x_57:
[----:B------:R-:W-:Y:S01]  /*0320*/  LOP3.LUT R0, R9, 0x1, RZ, 0xc0, !PT ;  /* 0x0000000109007812 */ /* 0x000fe200078ec0ff */
[----:B------:R-:W-:Y:S01]  /*0330*/  VIADD R8, R8, 0x1 ;  /* 0x0000000108087836 */ /* 0x000fe20000000000 */
[----:B------:R-:W-:Y:S01]  /*0340*/  BSSY.RECONVERGENT B2, `(.L_x_50) ;  /* 0x000002c000027945 */ /* 0x000fe20003800200 */
[----:B------:R-:W-:Y:S02]  /*0350*/  MOV R7, R9 ;  /* 0x0000000900077202 */ /* 0x000fe40000000f00 */
[----:B------:R-:W-:Y:S02]  /*0360*/  ISETP.NE.U32.AND P1, PT, R0, 0x1, PT ;  /* 0x000000010000780c */ /* 0x000fe40003f25070 */
        /* <DEDUP_REMOVED lines=13> */
[----:B------:R-:W-:Y:S01]  /*0440*/  LOP3.LUT R9, R11, 0x7fffffff, RZ, 0xc0, !PT ;  /* 0x7fffffff0b097812 */ /* 0x000fe200078ec0ff */
[----:B------:R-:W-:Y:S01]  /*0450*/  IMAD.MOV.U32 R15, RZ, RZ, R11 ;  /* 0x000000ffff0f7224 */ /* 0x000fe200078e000b */
[----:B------:R-:W-:-:S03]  /*0460*/  MOV R0, 0x490 ;  /* 0x0000049000007802 */ /* 0x000fc60000000f00 */
[----:B------:R-:W-:-:S07]  /*0470*/  VIADD R9, R9, 0xfff00000 ;  /* 0xfff0000009097836 */ /* 0x000fce0000000000 */
[----:B------:R-:W-:Y:S05]  /*0480*/  CALL.REL.NOINC `($__internal_1_$__cuda_sm20_dblrcp_rn_slowpath_v3) ;  /* 0x0000000c00c47944 */ /* 0x000fea0003c00000 */
.L_x_53:
[----:B------:R-:W-:Y:S05]  /*0490*/  BSYNC.RECONVERGENT B3 ;  /* 0x0000000000037941 */ /* 0x000fea0003800200 */
.L_x_52:
[----:B------:R-:W0:Y:S02]  /*04a0*/  F2F.F64.F32 R10, R3 ;  /* 0x00000003000a7310 */ /* 0x000e240000201800 */
[----:B0-----:R-:W-:Y:S01]  /*04b0*/  DADD R10, R10, -R14 ;  /* 0x000000000a0a7229 */ /* 0x001fe2000000080e */
[----:B------:R-:W-:Y:S10]  /*04c0*/  BRA `(.L_x_54) ;  /* 0x00000000004c7947 */ /* 0x000ff40003800000 */
.L_x_51:
        /* <DEDUP_REMOVED lines=12> */
[----:B------:R-:W-:Y:S02]  /*0590*/  MOV R15, R11 ;  /* 0x0000000b000f7202 */ /* 0x000fe40000000f00 */
[----:B------:R-:W-:Y:S01]  /*05a0*/  MOV R0, 0x5d0 ;  /* 0x000005d000007802 */ /* 0x000fe20000000f00 */
[----:B------:R-:W-:-:S07]  /*05b0*/  VIADD R9, R9, 0xfff00000 ;  /* 0xfff0000009097836 */ /* 0x000fce0000000000 */
[----:B------:R-:W-:Y:S05]  /*05c0*/  CALL.REL.NOINC `($__internal_1_$__cuda_sm20_dblrcp_rn_slowpath_v3) ;  /* 0x0000000c00747944 */ /* 0x000fea0003c00000 */
.L_x_56:
[----:B------:R-:W-:Y:S05]  /*05d0*/  BSYNC.RECONVERGENT B3 ;  /* 0x0000000000037941 */ /* 0x000fea0003800200 */
.L_x_55:
[----:B------:R-:W0:Y:S02]  /*05e0*/  F2F.F64.F32 R10, R3 ;  /* 0x00000003000a7310 */ /* 0x000e240000201800 */
[----:B0-----:R-:W-:-:S11]  /*05f0*/  DADD R10, R10, R14 ;  /* 0x000000000a0a7229 */ /* 0x001fd6000000000e */
.L_x_54:
[----:B------:R-:W-:Y:S05]  /*0600*/  BSYNC.RECONVERGENT B2 ;  /* 0x0000000000027941 */ /* 0x000fea0003800200 */
.L_x_50:
[----:B------:R0:W1:Y:S01]  /*0610*/  F2F.F32.F64 R3, R10 ;  /* 0x0000000a00037310 */ /* 0x0000620000301000 */
[----:B------:R-:W-:Y:S01]  /*0620*/  VIADD R9, R7, 0x1 ;  /* 0x0000000107097836 */ /* 0x000fe20000000000 */
[----:B------:R-:W-:Y:S06]  /*0630*/  @P0 BRA `(.L_x_57) ;  /* 0xfffffffc00380947 */ /* 0x000fec000383ffff */
.L_x_49:
[----:B------:R-:W-:Y:S05]  /*0640*/  BSYNC.RECONVERGENT B1 ;  /* 0x0000000000017941 */ /* 0x000fea0003800200 */
.L_x_48:
[----:B------:R-:W-:Y:S01]  /*0650*/  IMAD.IADD R6, R5, 0x1, -R6 ;  /* 0x0000000105067824 */ /* 0x000fe200078e0a06 */
[----:B------:R-:W-:Y:S04]  /*0660*/  BSSY.RECONVERGENT B1, `(.L_x_47) ;  /* 0x00000cf000017945 */ /* 0x000fe80003800200 */
[----:B------:R-:W-:-:S13]  /*0670*/  ISETP.GT.U32.AND P0, PT, R6, -0x4, PT ;  /* 0xfffffffc0600780c */ /* 0x000fda0003f04070 */
[----:B------:R-:W-:Y:S05]  /*0680*/  @P0 BRA `(.L_x_58) ;  /* 0x0000000c00300947 */ /* 0x000fea0003800000 */
[C---:B------:R-:W-:Y:S02]  /*0690*/  LOP3.LUT R5, R7.reuse, 0x1, RZ, 0xc0, !PT ;  /* 0x0000000107057812 */ /* 0x040fe400078ec0ff */
[----:B------:R-:W-:-:S07]  /*06a0*/  IADD3 R7, PT, PT, R7, 0x2, RZ ;  /* 0x0000000207077810 */ /* 0x000fce0007ffe0ff */
.L_x_87:
[----:B------:R-:W-:Y:S01]  /*06b0*/  ISETP.NE.AND P0, PT, R5, RZ, PT ;  /* 0x000000ff0500720c */ /* 0x000fe20003f05270 */
[----:B------:R-:W-:-:S12]  /*06c0*/  BSSY.RECONVERGENT B2, `(.L_x_59) ;  /* 0x000002f000027945 */ /* 0x000fd80003800200 */
[----:B------:R-:W-:Y:S05]  /*06d0*/  @P0 BRA `(.L_x_60) ;  /* 0x00000000005c0947 */ /* 0x000fea0003800000 */
[----:B------:R-:W-:Y:S01]  /*06e0*/  VIADD R14, R7, 0xffffffff ;  /* 0xffffffff070e7836 */ /* 0x000fe20000000000 */
[----:B------:R-:W-:Y:S05]  /*06f0*/  BSSY.RECONVERGENT B3, `(.L_x_61) ;  /* 0x0000012000037945 */ /* 0x000fea0003800200 */
[----:B------:R-:W2:Y:S08]  /*0700*/  I2F.F64 R14, R14 ;  /* 0x0000000e000e7312 */ /* 0x000eb00000201c00 */
[----:B--2---:R-:W0:Y:S01]  /*0710*/  MUFU.RCP64H R9, R15 ;  /* 0x0000000f00097308 */ /* 0x004e220000001800 */
        /* <DEDUP_REMOVED lines=10> */
[----:B------:R-:W-:Y:S02]  /*07c0*/  MOV R0, 0x7f0 ;  /* 0x000007f000007802 */ /* 0x000fe40000000f00 */
[----:B------:R-:W-:-:S07]  /*07d0*/  IADD3 R9, PT, PT, R9, -0x100000, RZ ;  /* 0xfff0000009097810 */ /* 0x000fce0007ffe0ff */
[----:B-1----:R-:W-:Y:S05]  /*07e0*/  CALL.REL.NOINC `($__internal_1_$__cuda_sm20_dblrcp_rn_slowpath_v3) ;  /* 0x0000000800ec7944 */ /* 0x002fea0003c00000 */
[----:B------:R-:W-:Y:S02]  /*07f0*/  IMAD.MOV.U32 R10, RZ, RZ, R14 ;  /* 0x000000ffff0a7224 */ /* 0x000fe400078e000e */
[----:B------:R-:W-:-:S07]  /*0800*/  IMAD.MOV.U32 R11, RZ, RZ, R15 ;  /* 0x000000ffff0b7224 */ /* 0x000fce00078e000f */
.L_x_62:
[----:B------:R-:W-:Y:S05]  /*0810*/  BSYNC.RECONVERGENT B3 ;  /* 0x0000000000037941 */ /* 0x000fea0003800200 */
.L_x_61:
[----:B-1----:R-:W0:Y:S02]  /*0820*/  F2F.F64.F32 R8, R3 ;  /* 0x0000000300087310 */ /* 0x002e240000201800 */
[----:B0-----:R-:W-:Y:S01]  /*0830*/  DADD R8, R8, R10 ;  /* 0x0000000008087229 */ /* 0x001fe2000000000a */
[----:B------:R-:W-:Y:S10]  /*0840*/  BRA `(.L_x_63) ;  /* 0x0000000000587947 */ /* 0x000ff40003800000 */
.L_x_60:
[----:B------:R-:W-:Y:S01]  /*0850*/  VIADD R14, R7, 0xffffffff ;  /* 0xffffffff070e7836 */ /* 0x000fe20000000000 */
[----:B------:R-:W-:Y:S05]  /*0860*/  BSSY.RECONVERGENT B3, `(.L_x_64) ;  /* 0x0000012000037945 */ /* 0x000fea0003800200 */
[----:B------:R-:W2:Y:S08]  /*0870*/  I2F.F64 R14, R14 ;  /* 0x0000000e000e7312 */ /* 0x000eb00000201c00 */
[----:B--2---:R-:W0:Y:S01]  /*0880*/  MUFU.RCP64H R9, R15 ;  /* 0x0000000f00097308 */ /* 0x004e220000001800 */
        /* <DEDUP_REMOVED lines=12> */
[----:B-1----:R-:W-:Y:S05]  /*0950*/  CALL.REL.NOINC `($__internal_1_$__cuda_sm20_dblrcp_rn_slowpath_v3) ;  /* 0x0000000800907944 */ /* 0x002fea0003c00000 */
[----:B------:R-:W-:Y:S01]  /*0960*/  IMAD.MOV.U32 R8, RZ, RZ, R14 ;  /* 0x000000ffff087224 */ /* 0x000fe200078e000e */
[----:B------:R-:W-:-:S07]  /*0970*/  MOV R9, R15 ;  /* 0x0000000f00097202 */ /* 0x000fce0000000f00 */
.L_x_65:
[----:B------:R-:W-:Y:S05]  /*0980*/  BSYNC.RECONVERGENT B3 ;  /* 0x0000000000037941 */ /* 0x000fea0003800200 */
.L_x_64:
[----:B-1----:R-:W0:Y:S02]  /*0990*/  F2F.F64.F32 R10, R3 ;  /* 0x00000003000a7310 */ /* 0x002e240000201800 */
[----:B0-----:R-:W-:-:S11]  /*09a0*/  DADD R8, R10, -R8 ;  /* 0x000000000a087229 */ /* 0x001fd60000000808 */
.L_x_63:
[----:B------:R-:W-:Y:S05]  /*09b0*/  BSYNC.RECONVERGENT B2 ;  /* 0x0000000000027941 */ /* 0x000fea0003800200 */
.L_x_59:
[----:B------:R-:W-:Y:S01]  /*09c0*/  ISETP.NE.AND P0, PT, R5, RZ, PT ;  /* 0x000000ff0500720c */ /* 0x000fe20003f05270 */
[----:B------:R0:W1:Y:S01]  /*09d0*/  F2F.F32.F64 R3, R8 ;  /* 0x0000000800037310 */ /* 0x0000620000301000 */
[----:B------:R-:W-:Y:S11]  /*09e0*/  BSSY.RECONVERGENT B2, `(.L_x_66) ;  /* 0x000002d000027945 */ /* 0x000ff60003800200 */
[----:B0-----:R-:W-:Y:S05]  /*09f0*/  @P0 BRA `(.L_x_67) ;  /* 0x0000000000580947 */ /* 0x001fea0003800000 */
        /* <DEDUP_REMOVED lines=16> */
[----:B------:R-:W-:Y:S01]  /*0b00*/  MOV R10, R14 ;  /* 0x0000000e000a7202 */ /* 0x000fe20000000f00 */
[----:B------:R-:W-:-:S07]  /*0b10*/  IMAD.MOV.U32 R11, RZ, RZ, R15 ;  /* 0x000000ffff0b7224 */ /* 0x000fce00078e000f */
.L_x_69:
[----:B------:R-:W-:Y:S05]  /*0b20*/  BSYNC.RECONVERGENT B3 ;  /* 0x0000000000037941 */ /* 0x000fea0003800200 */
.L_x_68:
[----:B-1----:R-:W0:Y:S02]  /*0b30*/  F2F.F64.F32 R8, R3 ;  /* 0x0000000300087310 */ /* 0x002e240000201800 */
[----:B0-----:R-:W-:Y:S01]  /*0b40*/  DADD R8, R8, -R10 ;  /* 0x0000000008087229 */ /* 0x001fe2000000080a */
[----:B------:R-:W-:Y:S10]  /*0b50*/  BRA `(.L_x_70) ;  /* 0x0000000000547947 */ /* 0x000ff40003800000 */
.L_x_67:
        /* <DEDUP_REMOVED lines=18> */
.L_x_72:
[----:B------:R-:W-:Y:S05]  /*0c80*/  BSYNC.RECONVERGENT B3 ;  /* 0x0000000000037941 */ /* 0x000fea0003800200 */
.L_x_71:
[----:B-1----:R-:W0:Y:S02]  /*0c90*/  F2F.F64.F32 R10, R3 ;  /* 0x00000003000a7310 */ /* 0x002e240000201800 */
[----:B0-----:R-:W-:-:S11]  /*0ca0*/  DADD R8, R10, R8 ;  /* 0x000000000a087229 */ /* 0x001fd60000000008 */
.L_x_70:
[----:B------:R-:W-:Y:S05]  /*0cb0*/  BSYNC.RECONVERGENT B2 ;  /* 0x0000000000027941 */ /* 0x000fea0003800200 */
.L_x_66:
        /* <DEDUP_REMOVED lines=23> */
.L_x_76:
[----:B------:R-:W-:Y:S05]  /*0e30*/  BSYNC.RECONVERGENT B3 ;  /* 0x0000000000037941 */ /* 0x000fea0003800200 */
.L_x_75:
[----:B-1----:R-:W0:Y:S02]  /*0e40*/  F2F.F64.F32 R8, R3 ;  /* 0x0000000300087310 */ /* 0x002e240000201800 */
[----:B0-----:R-:W-:Y:S01]  /*0e50*/  DADD R8, R8, -R10 ;  /* 0x0000000008087229 */ /* 0x001fe2000000080a */
[----:B------:R-:W-:Y:S10]  /*0e60*/  BRA `(.L_x_77) ;  /* 0x0000000000587947 */ /* 0x000ff40003800000 */
.L_x_74:
        /* <DEDUP_REMOVED lines=19> */
.L_x_79:
[----:B------:R-:W-:Y:S05]  /*0fa0*/  BSYNC.RECONVERGENT B3 ;  /* 0x0000000000037941 */ /* 0x000fea0003800200 */
.L_x_78:
[----:B-1----:R-:W0:Y:S02]  /*0fb0*/  F2F.F64.F32 R10, R3 ;  /* 0x00000003000a7310 */ /* 0x002e240000201800 */
[----:B0-----:R-:W-:-:S11]  /*0fc0*/  DADD R8, R10, R8 ;  /* 0x000000000a087229 */ /* 0x001fd60000000008 */
.L_x_77:
[----:B------:R-:W-:Y:S05]  /*0fd0*/  BSYNC.RECONVERGENT B2 ;  /* 0x0000000000027941 */ /* 0x000fea0003800200 */
.L_x_73:
[----:B------:R-:W-:Y:S01]  /*0fe0*/  ISETP.NE.AND P0, PT, R5, RZ, PT ;  /* 0x000000ff0500720c */ /* 0x000fe20003f05270 */
[----:B------:R0:W1:Y:S01]  /*0ff0*/  F2F.F32.F64 R3, R8 ;  /* 0x0000000800037310 */ /* 0x0000620000301000 */
[----:B------:R-:W-:Y:S11]  /*1000*/  BSSY.RECONVERGENT B2, `(.L_x_80) ;  /* 0x000002f000027945 */ /* 0x000ff60003800200 */
[----:B0-----:R-:W-:Y:S05]  /*1010*/  @P0 BRA `(.L_x_81) ;  /* 0x00000000005c0947 */ /* 0x001fea0003800000 */
        /* <DEDUP_REMOVED lines=19> */
.L_x_83:
[----:B------:R-:W-:Y:S05]  /*1150*/  BSYNC.RECONVERGENT B3 ;  /* 0x0000000000037941 */ /* 0x000fea0003800200 */
.L_x_82:
[----:B-1----:R-:W0:Y:S02]  /*1160*/  F2F.F64.F32 R8, R3 ;  /* 0x0000000300087310 */ /* 0x002e240000201800 */
[----:B0-----:R-:W-:Y:S01]  /*1170*/  DADD R8, R8, -R10 ;  /* 0x0000000008087229 */ /* 0x001fe2000000080a */
[----:B------:R-:W-:Y:S10]  /*1180*/  BRA `(.L_x_84) ;  /* 0x0000000000587947 */ /* 0x000ff40003800000 */
.L_x_81:
        /* <DEDUP_REMOVED lines=19> */
.L_x_86:
[----:B------:R-:W-:Y:S05]  /*12c0*/  BSYNC.RECONVERGENT B3 ;  /* 0x0000000000037941 */ /* 0x000fea0003800200 */
.L_x_85:
[----:B-1----:R-:W0:Y:S02]  /*12d0*/  F2F.F64.F32 R10, R3 ;  /* 0x00000003000a7310 */ /* 0x002e240000201800 */
[----:B0-----:R-:W-:-:S11]  /*12e0*/  DADD R8, R10, R8 ;  /* 0x000000000a087229 */ /* 0x001fd60000000008 */
.L_x_84:
[----:B------:R-:W-:Y:S05]  /*12f0*/  BSYNC.RECONVERGENT B2 ;  /* 0x0000000000027941 */ /* 0x000fea0003800200 */
.L_x_80:
[C---:B------:R-:W-:Y:S01]  /*1300*/  VIADD R11, R7.reuse, 0x2 ;  /* 0x00000002070b7836 */ /* 0x040fe20000000000 */
[----:B------:R2:W3:Y:S01]  /*1310*/  F2F.F32.F64 R3, R8 ;  /* 0x0000000800037310 */ /* 0x0004e20000301000 */
[----:B------:R-:W-:-:S03]  /*1320*/  IADD3 R7, PT, PT, R7, 0x4, RZ ;  /* 0x0000000407077810 */ /* 0x000fc60007ffe0ff */
[----:B------:R-:W-:-:S13]  /*1330*/  ISETP.GE.AND P0, PT, R11, R4, PT ;  /* 0x000000040b00720c */ /* 0x000fda0003f06270 */
[----:B--23--:R-:W-:Y:S05]  /*1340*/  @!P0 BRA `(.L_x_87) ;  /* 0xfffffff000d88947 */ /* 0x00cfea000383ffff */
.L_x_58:
[----:B------:R-:W-:Y:S05]  /*1350*/  BSYNC.RECONVERGENT B1 ;  /* 0x0000000000017941 */ /* 0x000fea0003800200 */
.L_x_47:
[----:B------:R-:W2:Y:S02]  /*1360*/  LDC.64 R4, c[0x0][0x388] ;  /* 0x0000e200ff047b82 */ /* 0x000ea40000000a00 */
[----:B--2---:R-:W-:-:S05]  /*1370*/  IMAD.WIDE R4, R2, 0x4, R4 ;  /* 0x0000000402047825 */ /* 0x004fca00078e0204 */
[----:B-1----:R-:W-:Y:S01]  /*1380*/  STG.E desc[UR6][R4.64], R3 ;  /* 0x0000000304007986 */ /* 0x002fe2000c101906 */
[----:B------:R-:W-:Y:S05]  /*1390*/  EXIT ;  /* 0x000000000000794d */ /* 0x000fea0003800000 */
        .weak           $__internal_1_$__cuda_sm20_dblrcp_rn_slowpath_v3
        .type           $__internal_1_$__cuda_sm20_dblrcp_rn_slowpath_v3,@function
        .size           $__internal_1_$__cuda_sm20_dblrcp_rn_slowpath_v3,(.L_x_108 - $__internal_1_$__cuda_sm20_dblrcp_rn_slowpath_v3)
$__internal_1_$__cuda_sm20_dblrcp_rn_slowpath_v3:
[----:B------:R-:W-:Y:S01]  /*13a0*/  IMAD.MOV.U32 R11, RZ, RZ, R15 ;  /* 0x000000ffff0b7224 */ /* 0x000fe200078e000f */
[----:B------:R-:W-:Y:S05]  /*13b0*/  BSSY.RECONVERGENT B0, `(.L_x_88) ;  /* 0x0000025000007945 */ /* 0x000fea0003800200 */
[----:B------:R-:W-:-:S14]  /*13c0*/  DSETP.GTU.AND P1, PT, |R10|, +INF , PT ;  /* 0x7ff000000a00742a */ /* 0x000fdc0003f2c200 */
[----:B------:R-:W-:Y:S05]  /*13d0*/  @P1 BRA `(.L_x_89) ;  /* 0x0000000000801947 */ /* 0x000fea0003800000 */
[----:B------:R-:W-:-:S05]  /*13e0*/  LOP3.LUT R13, R15, 0x7fffffff, RZ, 0xc0, !PT ;  /* 0x7fffffff0f0d7812 */ /* 0x000fca00078ec0ff */
[----:B------:R-:W-:-:S05]  /*13f0*/  VIADD R12, R13, 0xffffffff ;  /* 0xffffffff0d0c7836 */ /* 0x000fca0000000000 */
[----:B------:R-:W-:-:S13]  /*1400*/  ISETP.GE.U32.AND P1, PT, R12, 0x7fefffff, PT ;  /* 0x7fefffff0c00780c */ /* 0x000fda0003f26070 */
[----:B------:R-:W-:Y:S01]  /*1410*/  @P1 LOP3.LUT R15, R11, 0x7ff00000, RZ, 0x3c, !PT ;  /* 0x7ff000000b0f1812 */ /* 0x000fe200078e3cff */
[----:B------:R-:W-:Y:S01]  /*1420*/  @P1 IMAD.MOV.U32 R14, RZ, RZ, RZ ;  /* 0x000000ffff0e1224 */ /* 0x000fe200078e00ff */
[----:B------:R-:W-:Y:S06]  /*1430*/  @P1 BRA `(.L_x_90) ;  /* 0x0000000000701947 */ /* 0x000fec0003800000 */
[----:B------:R-:W-:-:S13]  /*1440*/  ISETP.GE.U32.AND P1, PT, R13, 0x1000001, PT ;  /* 0x010000010d00780c */ /* 0x000fda0003f26070 */
[----:B------:R-:W-:Y:S05]  /*1450*/  @!P1 BRA `(.L_x_91) ;  /* 0x0000000000389947 */ /* 0x000fea0003800000 */
[----:B------:R-:W-:Y:S01]  /*1460*/  IADD3 R13, PT, PT, R11, -0x3fe00000, RZ ;  /* 0xc02000000b0d7810 */ /* 0x000fe20007ffe0ff */
[----:B------:R-:W-:Y:S02]  /*1470*/  IMAD.MOV.U32 R12, RZ, RZ, R10 ;  /* 0x000000ffff0c7224 */ /* 0x000fe400078e000a */
[----:B------:R-:W-:Y:S01]  /*1480*/  IMAD.MOV.U32 R14, RZ, RZ, R9 ;  /* 0x000000ffff0e7224 */ /* 0x000fe200078e0009 */
[----:B------:R-:W0:Y:S05]  /*1490*/  MUFU.RCP64H R15, R13 ;  /* 0x0000000d000f7308 */ /* 0x000e2a0000001800 */
        /* <DEDUP_REMOVED lines=10> */
.L_x_91:
        /* <DEDUP_REMOVED lines=10> */
.L_x_89:
[----:B------:R-:W-:Y:S02]  /*15e0*/  LOP3.LUT R15, R11, 0x80000, RZ, 0xfc, !PT ;  /* 0x000800000b0f7812 */ /* 0x000fe400078efcff */
[----:B------:R-:W-:-:S07]  /*15f0*/  MOV R14, R10 ;  /* 0x0000000a000e7202 */ /* 0x000fce0000000f00 */
.L_x_90:
[----:B------:R-:W-:Y:S05]  /*1600*/  BSYNC.RECONVERGENT B0 ;  /* 0x0000000000007941 */ /* 0x000fea0003800200 */
.L_x_88:
[----:B------:R-:W-:Y:S02]  /*1610*/  IMAD.MOV.U32 R10, RZ, RZ, R0 ;  /* 0x000000ffff0a7224 */ /* 0x000fe400078e0000 */
[----:B------:R-:W-:-:S04]  /*1620*/  IMAD.MOV.U32 R11, RZ, RZ, 0x0 ;  /* 0x00000000ff0b7424 */ /* 0x000fc800078e00ff */
[----:B------:R-:W-:Y:S05]  /*1630*/  RET.REL.NODEC R10 `(_Z17summation_kernel2iPf) ;  /* 0xffffffe80a707950 */ /* 0x000fea0003c3ffff */
.L_x_92:
        /* <DEDUP_REMOVED lines=12> */
.L_x_108:


//--------------------- .text._Z16summation_kerneliPf --------------------------
	.section	.text._Z16summation_kerneliPf,"ax",@progbits
	.align	128
        .global         _Z16summation_kerneliPf
        .type           _Z16summation_kerneliPf,@function
        .size           _Z16summation_kerneliPf,(.L_x_109 - _Z16summation_kerneliPf)
        .other          _Z16summation_kerneliPf,@"STO_CUDA_ENTRY STV_DEFAULT"
_Z16summation_kerneliPf:
.text._Z16summation_kerneliPf:
[----:B------:R-:W-:Y:S01]  /*0000*/  LDC R1, c[0x0][0x37c] ;  /* 0x0000df00ff017b82 */ /* 0x000fe20000000800 */
[----:B------:R-:W0:Y:S01]  /*0010*/  LDCU UR4, c[0x0][0x370] ;  /* 0x00006e00ff0477ac */ /* 0x000e220008000800 */
[----:B------:R-:W1:Y:S01]  /*0020*/  S2R R0, SR_CTAID.X ;  /* 0x0000000000007919 */ /* 0x000e620000002500 */
[----:B------:R-:W-:Y:S01]  /*0030*/  IMAD.MOV.U32 R2, RZ, RZ, RZ ;  /* 0x000000ffff027224 */ /* 0x000fe200078e00ff */
[----:B------:R-:W0:Y:S01]  /*0040*/  LDCU UR8, c[0x0][0x360] ;  /* 0x00006c00ff0877ac */ /* 0x000e220008000800 */
[----:B------:R-:W1:Y:S01]  /*0050*/  S2R R3, SR_TID.X ;  /* 0x0000000000037919 */ /* 0x000e620000002100 */
[----:B------:R-:W2:Y:S01]  /*0060*/  LDCU UR5, c[0x0][0x380] ;  /* 0x00007000ff0577ac */ /* 0x000ea20008000800 */
[----:B------:R-:W3:Y:S01]  /*0070*/  LDCU.64 UR6, c[0x0][0x358] ;  /* 0x00006b00ff0677ac */ /* 0x000ee20008000a00 */
[----:B0-----:R-:W-:-:S04]  /*0080*/  UIMAD UR4, UR4, UR8, URZ ;  /* 0x00000008040472a4 */ /* 0x001fc8000f8e02ff */
[----:B--2---:R-:W-:-:S04]  /*0090*/  UIADD3 UR5, UPT, UPT, -UR4, UR5, URZ ;  /* 0x0000000504057290 */ /* 0x004fc8000fffe1ff */
[----:B------:R-:W-:Y:S01]  /*00a0*/  UISETP.GE.AND UP0, UPT, UR5, URZ, UPT ;  /* 0x000000ff0500728c */ /* 0x000fe2000bf06270 */
[----:B-1----:R-:W-:-:S08]  /*00b0*/  IMAD R0, R0, UR8, R3 ;  /* 0x0000000800007c24 */ /* 0x002fd0000f8e0203 */
[----:B---3--:R-:W-:Y:S05]  /*00c0*/  BRA.U !UP0, `(.L_x_93) ;  /* 0x0000000108d87547 */ /* 0x008fea000b800000 */
[----:B------:R-:W-:Y:S01]  /*00d0*/  BSSY.RECONVERGENT B0, `(.L_x_93) ;  /* 0x0000035000007945 */ /* 0x000fe20003800200 */
[----:B------:R-:W-:Y:S02]  /*00e0*/  VIADD R3, R0, UR5 ;  /* 0x0000000500037c36 */ /* 0x000fe40008000000 */
[----:B------:R-:W-:-:S07]  /*00f0*/  IMAD.MOV.U32 R2, RZ, RZ, RZ ;  /* 0x000000ffff027224 */ /* 0x000fce00078e00ff */
.L_x_101:
[----:B------:R-:W-:Y:S01]  /*0100*/  LOP3.LUT R4, R3, 0x1, RZ, 0xc0, !PT ;  /* 0x0000000103047812 */ /* 0x000fe200078ec0ff */
[----:B------:R-:W-:Y:S03]  /*0110*/  BSSY.RECONVERGENT B1, `(.L_x_94) ;  /* 0x000002c000017945 */ /* 0x000fe60003800200 */
[----:B------:R-:W-:-:S13]  /*0120*/  ISETP.NE.U32.AND P0, PT, R4, 0x1, PT ;  /* 0x000000010400780c */ /* 0x000fda0003f05070 */
[----:B------:R-:W-:Y:S05]  /*0130*/  @!P0 BRA `(.L_x_95) ;  /* 0x0000000000508947 */ /* 0x000fea0003800000 */
        /* <DEDUP_REMOVED lines=12> */
[----:B------:R-:W-:-:S05]  /*0200*/  LOP3.LUT R4, R11, 0x7fffffff, RZ, 0xc0, !PT ;  /* 0x7fffffff0b047812 */ /* 0x000fca00078ec0ff */
[----:B------:R-:W-:Y:S01]  /*0210*/  VIADD R5, R4, 0xfff00000 ;  /* 0xfff0000004057836 */ /* 0x000fe20000000000 */
[----:B------:R-:W-:-:S07]  /*0220*/  MOV R4, 0x240 ;  /* 0x0000024000047802 */ /* 0x000fce0000000f00 */
[----:B------:R-:W-:Y:S05]  /*0230*/  CALL.REL.NOINC `($__internal_2_$__cuda_sm20_dblrcp_rn_slowpath_v3) ;  /* 0x00000000008c7944 */ /* 0x000fea0003c00000 */
.L_x_97:
[----:B------:R-:W-:Y:S05]  /*0240*/  BSYNC.RECONVERGENT B2 ;  /* 0x0000000000027941 */ /* 0x000fea0003800200 */
.L_x_96:
[----:B------:R-:W0:Y:S02]  /*0250*/  F2F.F64.F32 R4, R2 ;  /* 0x0000000200047310 */ /* 0x000e240000201800 */
[----:B0-----:R-:W-:Y:S01]  /*0260*/  DADD R4, R4, R6 ;  /* 0x0000000004047229 */ /* 0x001fe20000000006 */
[----:B------:R-:W-:Y:S10]  /*0270*/  BRA `(.L_x_98) ;  /* 0x0000000000547947 */ /* 0x000ff40003800000 */
.L_x_95:
        /* <DEDUP_REMOVED lines=16> */
[----:B------:R-:W-:Y:S01]  /*0380*/  IMAD.MOV.U32 R4, RZ, RZ, R6 ;  /* 0x000000ffff047224 */ /* 0x000fe200078e0006 */
[----:B------:R-:W-:-:S07]  /*0390*/  MOV R5, R7 ;  /* 0x0000000700057202 */ /* 0x000fce0000000f00 */
.L_x_100:
[----:B------:R-:W-:Y:S05]  /*03a0*/  BSYNC.RECONVERGENT B2 ;  /* 0x0000000000027941 */ /* 0x000fea0003800200 */
.L_x_99:
[----:B------:R-:W0:Y:S02]  /*03b0*/  F2F.F64.F32 R6, R2 ;  /* 0x0000000200067310 */ /* 0x000e240000201800 */
[----:B0-----:R-:W-:-:S11]  /*03c0*/  DADD R4, R6, -R4 ;  /* 0x0000000006047229 */ /* 0x001fd60000000804 */
.L_x_98:
[----:B------:R-:W-:Y:S05]  /*03d0*/  BSYNC.RECONVERGENT B1 ;  /* 0x0000000000017941 */ /* 0x000fea0003800200 */
.L_x_94:
[----:B------:R-:W-:Y:S01]  /*03e0*/  VIADD R3, R3, -UR4 ;  /* 0x8000000403037c36 */ /* 0x000fe20008000000 */
[----:B------:R0:W1:Y:S04]  /*03f0*/  F2F.F32.F64 R2, R4 ;  /* 0x0000000400027310 */ /* 0x0000680000301000 */
[----:B------:R-:W-:-:S13]  /*0400*/  ISETP.GE.AND P0, PT, R3, R0, PT ;  /* 0x000000000300720c */ /* 0x000fda0003f06270 */
[----:B01----:R-:W-:Y:S05]  /*0410*/  @P0 BRA `(.L_x_101) ;  /* 0xfffffffc00380947 */ /* 0x003fea000383ffff */
[----:B------:R-:W-:Y:S05]  /*0420*/  BSYNC.RECONVERGENT B0 ;  /* 0x0000000000007941 */ /* 0x000fea0003800200 */
.L_x_93:
[----:B------:R-:W0:Y:S02]  /*0430*/  LDC.64 R4, c[0x0][0x388] ;  /* 0x0000e200ff047b82 */ /* 0x000e240000000a00 */
[----:B0-----:R-:W-:-:S05]  /*0440*/  IMAD.WIDE R4, R0, 0x4, R4 ;  /* 0x0000000400047825 */ /* 0x001fca00078e0204 */
[----:B------:R-:W-:Y:S01]  /*0450*/  STG.E desc[UR6][R4.64], R2 ;  /* 0x0000000204007986 */ /* 0x000fe2000c101906 */
[----:B------:R-:W-:Y:S05]  /*0460*/  EXIT ;  /* 0x000000000000794d */ /* 0x000fea0003800000 */
        .weak           $__internal_2_$__cuda_sm20_dblrcp_rn_slowpath_v3
        .type           $__internal_2_$__cuda_sm20_dblrcp_rn_slowpath_v3,@function
        .size           $__internal_2_$__cuda_sm20_dblrcp_rn_slowpath_v3,(.L_x_109 - $__internal_2_$__cuda_sm20_dblrcp_rn_slowpath_v3)
$__internal_2_$__cuda_sm20_dblrcp_rn_slowpath_v3:
[----:B------:R-:W-:Y:S01]  /*0470*/  IMAD.MOV.U32 R6, RZ, RZ, R10 ;  /* 0x000000ffff067224 */ /* 0x000fe200078e000a */
[----:B------:R-:W-:Y:S01]  /*0480*/  MOV R7, R11 ;  /* 0x0000000b00077202 */ /* 0x000fe20000000f00 */
        /* <DEDUP_REMOVED lines=25> */
.L_x_105:
[----:B------:R-:W-:Y:S01]  /*0620*/  DMUL R6, R6, 8.11296384146066816958e+31 ;  /* 0x4690000006067828 */ /* 0x000fe20000000000 */
[----:B------:R-:W-:-:S05]  /*0630*/  MOV R8, R5 ;  /* 0x0000000500087202 */ /* 0x000fca0000000f00 */
        /* <DEDUP_REMOVED lines=8> */
.L_x_103:
[----:B------:R-:W-:Y:S01]  /*06c0*/  LOP3.LUT R9, R7, 0x80000, RZ, 0xfc, !PT ;  /* 0x0008000007097812 */ /* 0x000fe200078efcff */
[----:B------:R-:W-:-:S07]  /*06d0*/  IMAD.MOV.U32 R8, RZ, RZ, R6 ;  /* 0x000000ffff087224 */ /* 0x000fce00078e0006 */
.L_x_104:
[----:B------:R-:W-:Y:S05]  /*06e0*/  BSYNC.RECONVERGENT B3 ;  /* 0x0000000000037941 */ /* 0x000fea0003800200 */
.L_x_102:
[----:B------:R-:W-:Y:S01]  /*06f0*/  IMAD.MOV.U32 R5, RZ, RZ, 0x0 ;  /* 0x00000000ff057424 */ /* 0x000fe200078e00ff */
[----:B------:R-:W-:Y:S01]  /*0700*/  MOV R7, R9 ;  /* 0x0000000900077202 */ /* 0x000fe20000000f00 */
[----:B------:R-:W-:Y:S02]  /*0710*/  IMAD.MOV.U32 R6, RZ, RZ, R8 ;  /* 0x000000ffff067224 */ /* 0x000fe400078e0008 */
[----:B------:R-:W-:Y:S05]  /*0720*/  RET.REL.NODEC R4 `(_Z16summation_kerneliPf) ;  /* 0xfffffff804347950 */ /* 0x000fea0003c3ffff */
.L_x_106:
        /* <DEDUP_REMOVED lines=13> */
.L_x_109:


//--------------------- .nv.shared._Z24reduced_summation_kerneliPf --------------------------
	.section	.nv.shared._Z24reduced_summation_kerneliPf,"aw",@nobits
	.sectionflags	@""
	.align	16
	.zero		1024


//--------------------- .nv.shared.reserved.0     --------------------------
	.section	.nv.shared.reserved.0,"aw",@nobits
	.weak		__nv_reservedSMEM_offset_0_alias
	.size		__nv_reservedSMEM_offset_0_alias, 0, 64
	.other		__nv_reservedSMEM_offset_0_alias,@"STO_CUDA_RESERVED_SHARED STV_DEFAULT"
__nv_reservedSMEM_offset_0_alias:
	.zero		0
	.zero		64


//--------------------- .nv.shared._Z17summation_kernel2iPf --------------------------
	.section	.nv.shared._Z17summation_kernel2iPf,"aw",@nobits
	.sectionflags	@""
	.align	16
	.zero		1024


//--------------------- .nv.shared._Z16summation_kerneliPf --------------------------
	.section	.nv.shared._Z16summation_kerneliPf,"aw",@nobits
	.sectionflags	@""
	.align	16
	.zero		1024


//--------------------- .nv.constant0._Z24reduced_summation_kerneliPf --------------------------
	.section	.nv.constant0._Z24reduced_summation_kerneliPf,"a",@progbits
	.sectionflags	@""
	.align	4
.nv.constant0._Z24reduced_summation_kerneliPf:
	.zero		912


//--------------------- .nv.constant0._Z17summation_kernel2iPf --------------------------
	.section	.nv.constant0._Z17summation_kernel2iPf,"a",@progbits
	.sectionflags	@""
	.align	4
.nv.constant0._Z17summation_kernel2iPf:
	.zero		912


//--------------------- .nv.constant0._Z16summation_kerneliPf --------------------------
	.section	.nv.constant0._Z16summation_kerneliPf,"a",@progbits
	.sectionflags	@""
	.align	4
.nv.constant0._Z16summation_kerneliPf:
	.zero		912


//--------------------- SYMBOLS --------------------------

	.type		.nv.reservedSmem.offset0,@object
	.size		.nv.reservedSmem.offset0,0x4
	.type		.nv.reservedSmem.cap,@object
	.size		.nv.reservedSmem.cap,0x4
